def matmul_kernel(
    a_ptr,
    b_ptr,
    c_ptr,
    M,
    N,
    K,
    stride_am,
    stride_ak,
    stride_bk,
    stride_bn,
    stride_cm,
    stride_cn,
    BLOCK_M: tl.constexpr,
    BLOCK_N: tl.constexpr,
    BLOCK_K: tl.constexpr,
    GROUP_M: tl.constexpr,
):
    pid = tl.program_id(axis=0)
    num_pid_m = tl.cdiv(M, BLOCK_M)
    num_pid_n = tl.cdiv(N, BLOCK_N)
    num_pid_in_group = GROUP_M * num_pid_n
    group_id = pid // num_pid_in_group
    first_pid_m = group_id * GROUP_M
    group_size_m = min(num_pid_m - first_pid_m, GROUP_M)
    pid_m = first_pid_m + ((pid % num_pid_in_group) % group_size_m)
    pid_n = (pid % num_pid_in_group) // group_size_m

    offs_am = (pid_m * BLOCK_M + tl.arange(0, BLOCK_M)) % M
    offs_bn = (pid_n * BLOCK_N + tl.arange(0, BLOCK_N)) % N
    offs_k = tl.arange(0, BLOCK_K)
    a_ptrs = a_ptr + offs_am[:, None] * stride_am + offs_k[None, :] * stride_ak
    b_ptrs = b_ptr + offs_k[:, None] * stride_bk + offs_bn[None, :] * stride_bn

    acc = tl.zeros((BLOCK_M, BLOCK_N), dtype=tl.float32)
    for kk in range(0, tl.cdiv(K, BLOCK_K)):
        a = tl.load(a_ptrs, mask=offs_k[None, :] < K - kk * BLOCK_K, other=0.0)
        b = tl.load(b_ptrs, mask=offs_k[:, None] < K - kk * BLOCK_K, other=0.0)
        acc = tl.dot(a, b, acc)
        a_ptrs += BLOCK_K * stride_ak
        b_ptrs += BLOCK_K * stride_bk

    c = acc.to(c_ptr.dtype.element_ty)
    offs_cm = pid_m * BLOCK_M + tl.arange(0, BLOCK_M)
    offs_cn = pid_n * BLOCK_N + tl.arange(0, BLOCK_N)
    c_ptrs = c_ptr + offs_cm[:, None] * stride_cm + offs_cn[None, :] * stride_cn
    mask = (offs_cm[:, None] < M) & (offs_cn[None, :] < N)
    tl.store(c_ptrs, c, mask=mask)

# config = {"BLOCK_K": 128, "BLOCK_M": 64, "BLOCK_N": 128, "GROUP_M": 8, "arch": "sm_90", "dtype": "fp8e4m3", "num_ctas": 1, "num_stages": 3, "num_warps": 8}
# arch = sm_90


// ===== COMPILED SASS (sm_90a) =====

	.target	sm_90a

	.elftype	@"ET_EXEC"


//--------------------- .note.nv.tkinfo           --------------------------
	.section	.note.nv.tkinfo,"",@"SHT_NOTE"
	.sectionflags	@"SHF_NOTE_NV_TKINFO"
	.tkinfo
        /*0018*/ 	.word	0x00000002
        /*0030*/ 	.string	""
        /*0030*/ 	.string	"ptxas"
        /*0030*/ 	.string	"Cuda compilation tools, release 13.0, V13.0.88"
        /*0030*/ 	.string	"Build cuda_13.0.r13.0/compiler.36424714_0"
        /*0030*/ 	.string	"-v  -suppress-debug-info  -lineinfo  -arch sm_90a "



//--------------------- .note.nv.cuinfo           --------------------------
	.section	.note.nv.cuinfo,"",@"SHT_NOTE"
	.sectionflags	@"SHF_NOTE_NV_CUINFO"
        /*0018*/ 	.short	0x0002
        /*001a*/ 	.short	0x005a
        /*001c*/ 	.short	0x0082
	.zero		2


//--------------------- .nv.info                  --------------------------
	.section	.nv.info,"",@"SHT_CUDA_INFO"
	.align	4


	//----- nvinfo : EIATTR_REGCOUNT
	.align		4
        /*0000*/ 	.byte	0x04, 0x2f
        /*0002*/ 	.short	(.L_1 - .L_0)
	.align		4
.L_0:
        /*0004*/ 	.word	index@(matmul_kernel)
        /*0008*/ 	.word	0x000000ff


	//----- nvinfo : EIATTR_FRAME_SIZE
	.align		4
.L_1:
        /*000c*/ 	.byte	0x04, 0x11
        /*000e*/ 	.short	(.L_3 - .L_2)
	.align		4
.L_2:
        /*0010*/ 	.word	index@(matmul_kernel)
        /*0014*/ 	.word	0x00000010


	//----- nvinfo : EIATTR_MIN_STACK_SIZE
	.align		4
.L_3:
        /*0018*/ 	.byte	0x04, 0x12
        /*001a*/ 	.short	(.L_5 - .L_4)
	.align		4
.L_4:
        /*001c*/ 	.word	index@(matmul_kernel)
        /*0020*/ 	.word	0x00000010
.L_5:


//--------------------- .nv.compat                --------------------------
	.section	.nv.compat,"",@"SHT_CUDA_COMPAT_INFO"
	.align	4
        /*0000*/ 	.byte	0x02, 0x09, 0x01, 0x00, 0x02, 0x02, 0x04, 0x00, 0x02, 0x05, 0x05, 0x00, 0x03, 0x07, 0x01, 0x01
        /*0010*/ 	.byte	0x02, 0x03, 0x00, 0x00, 0x02, 0x06, 0x01, 0x00, 0x04, 0x0b, 0x08, 0x00, 0x00, 0x00, 0x00, 0x00
        /*0020*/ 	.byte	0x00, 0x00, 0x00, 0x00


//--------------------- .nv.info.matmul_kernel    --------------------------
	.section	.nv.info.matmul_kernel,"",@"SHT_CUDA_INFO"
	.sectionflags	@""
	.align	4


	//----- nvinfo : EIATTR_CUDA_API_VERSION
	.align		4
        /*0000*/ 	.byte	0x04, 0x37
        /*0002*/ 	.short	(.L_7 - .L_6)
.L_6:
        /*0004*/ 	.word	0x00000082


	//----- nvinfo : EIATTR_KPARAM_INFO
	.align		4
.L_7:
        /*0008*/ 	.byte	0x04, 0x17
        /*000a*/ 	.short	(.L_9 - .L_8)
.L_8:
        /*000c*/ 	.word	0x00000000
        /*0010*/ 	.short	0x000d
        /*0012*/ 	.short	0x0048
        /*0014*/ 	.byte	0x00, 0xf4, 0x21, 0x00


	//----- nvinfo : EIATTR_KPARAM_INFO
	.align		4
.L_9:
        /*0018*/ 	.byte	0x04, 0x17
        /*001a*/ 	.short	(.L_11 - .L_10)
.L_10:
        /*001c*/ 	.word	0x00000000
        /*0020*/ 	.short	0x000c
        /*0022*/ 	.short	0x0040
        /*0024*/ 	.byte	0x00, 0xf4, 0x21, 0x00


	//----- nvinfo : EIATTR_KPARAM_INFO
	.align		4
.L_11:
        /*0028*/ 	.byte	0x04, 0x17
        /*002a*/ 	.short	(.L_13 - .L_12)
.L_12:
        /*002c*/ 	.word	0x00000000
        /*0030*/ 	.short	0x000b
        /*0032*/ 	.short	0x0038
        /*0034*/ 	.byte	0x00, 0xf0, 0x11, 0x00


	//----- nvinfo : EIATTR_KPARAM_INFO
	.align		4
.L_13:
        /*0038*/ 	.byte	0x04, 0x17
        /*003a*/ 	.short	(.L_15 - .L_14)
.L_14:
        /*003c*/ 	.word	0x00000000
        /*0040*/ 	.short	0x000a
        /*0042*/ 	.short	0x0034
        /*0044*/ 	.byte	0x00, 0xf0, 0x11, 0x00


	//----- nvinfo : EIATTR_KPARAM_INFO
	.align		4
.L_15:
        /*0048*/ 	.byte	0x04, 0x17
        /*004a*/ 	.short	(.L_17 - .L_16)
.L_16:
        /*004c*/ 	.word	0x00000000
        /*0050*/ 	.short	0x0009
        /*0052*/ 	.short	0x0030
        /*0054*/ 	.byte	0x00, 0xf0, 0x11, 0x00


	//----- nvinfo : EIATTR_KPARAM_INFO
	.align		4
.L_17:
        /*0058*/ 	.byte	0x04, 0x17
        /*005a*/ 	.short	(.L_19 - .L_18)
.L_18:
        /*005c*/ 	.word	0x00000000
        /*0060*/ 	.short	0x0008
        /*0062*/ 	.short	0x002c
        /*0064*/ 	.byte	0x00, 0xf0, 0x11, 0x00


	//----- nvinfo : EIATTR_KPARAM_INFO
	.align		4
.L_19:
        /*0068*/ 	.byte	0x04, 0x17
        /*006a*/ 	.short	(.L_21 - .L_20)
.L_20:
        /*006c*/ 	.word	0x00000000
        /*0070*/ 	.short	0x0007
        /*0072*/ 	.short	0x0028
        /*0074*/ 	.byte	0x00, 0xf0, 0x11, 0x00


	//----- nvinfo : EIATTR_KPARAM_INFO
	.align		4
.L_21:
        /*0078*/ 	.byte	0x04, 0x17
        /*007a*/ 	.short	(.L_23 - .L_22)
.L_22:
        /*007c*/ 	.word	0x00000000
        /*0080*/ 	.short	0x0006
        /*0082*/ 	.short	0x0024
        /*0084*/ 	.byte	0x00, 0xf0, 0x11, 0x00


	//----- nvinfo : EIATTR_KPARAM_INFO
	.align		4
.L_23:
        /*0088*/ 	.byte	0x04, 0x17
        /*008a*/ 	.short	(.L_25 - .L_24)
.L_24:
        /*008c*/ 	.word	0x00000000
        /*0090*/ 	.short	0x0005
        /*0092*/ 	.short	0x0020
        /*0094*/ 	.byte	0x00, 0xf0, 0x11, 0x00


	//----- nvinfo : EIATTR_KPARAM_INFO
	.align		4
.L_25:
        /*0098*/ 	.byte	0x04, 0x17
        /*009a*/ 	.short	(.L_27 - .L_26)
.L_26:
        /*009c*/ 	.word	0x00000000
        /*00a0*/ 	.short	0x0004
        /*00a2*/ 	.short	0x001c
        /*00a4*/ 	.byte	0x00, 0xf0, 0x11, 0x00


	//----- nvinfo : EIATTR_KPARAM_INFO
	.align		4
.L_27:
        /*00a8*/ 	.byte	0x04, 0x17
        /*00aa*/ 	.short	(.L_29 - .L_28)
.L_28:
        /*00ac*/ 	.word	0x00000000
        /*00b0*/ 	.short	0x0003
        /*00b2*/ 	.short	0x0018
        /*00b4*/ 	.byte	0x00, 0xf0, 0x11, 0x00


	//----- nvinfo : EIATTR_KPARAM_INFO
	.align		4
.L_29:
        /*00b8*/ 	.byte	0x04, 0x17
        /*00ba*/ 	.short	(.L_31 - .L_30)
.L_30:
        /*00bc*/ 	.word	0x00000000
        /*00c0*/ 	.short	0x0002
        /*00c2*/ 	.short	0x0010
        /*00c4*/ 	.byte	0x00, 0xf4, 0x21, 0x00


	//----- nvinfo : EIATTR_KPARAM_INFO
	.align		4
.L_31:
        /*00c8*/ 	.byte	0x04, 0x17
        /*00ca*/ 	.short	(.L_33 - .L_32)
.L_32:
        /*00cc*/ 	.word	0x00000000
        /*00d0*/ 	.short	0x0001
        /*00d2*/ 	.short	0x0008
        /*00d4*/ 	.byte	0x00, 0xf4, 0x21, 0x00


	//----- nvinfo : EIATTR_KPARAM_INFO
	.align		4
.L_33:
        /*00d8*/ 	.byte	0x04, 0x17
        /*00da*/ 	.short	(.L_35 - .L_34)
.L_34:
        /*00dc*/ 	.word	0x00000000
        /*00e0*/ 	.short	0x0000
        /*00e2*/ 	.short	0x0000
        /*00e4*/ 	.byte	0x00, 0xf4, 0x21, 0x00


	//----- nvinfo : EIATTR_SPARSE_MMA_MASK
	.align		4
.L_35:
        /*00e8*/ 	.byte	0x03, 0x50
        /*00ea*/ 	.short	0x0000


	//----- nvinfo : EIATTR_MAXREG_COUNT
	.align		4
        /*00ec*/ 	.byte	0x03, 0x1b
        /*00ee*/ 	.short	0x00ff


	//----- nvinfo : EIATTR_NUM_BARRIERS
	.align		4
        /*00f0*/ 	.byte	0x02, 0x4c
        /*00f2*/ 	.byte	0x01
	.zero		1


	//----- nvinfo : EIATTR_ANNOTATIONS
	.align		4
        /*00f4*/ 	.byte	0x04, 0x55
        /*00f6*/ 	.short	(.L_37 - .L_36)


	//   ....[0]....
.L_36:
        /*00f8*/ 	.word	0x00000001
        /*00fc*/ 	.byte	0xc0, 0x07, 0x00, 0x00, 0x01, 0x00, 0x00, 0x00, 0x60, 0x09, 0x00, 0x00, 0x01, 0x00, 0x00, 0x00
        /*010c*/ 	.byte	0x10, 0x4b, 0x00, 0x00, 0x01, 0x00, 0x00, 0x00, 0x50, 0x4b, 0x00, 0x00, 0x01, 0x00, 0x00, 0x00
        /*011c*/ 	.byte	0x10, 0x4c, 0x00, 0x00, 0x01, 0x00, 0x00, 0x00, 0x40, 0x52, 0x00, 0x00, 0x01, 0x00, 0x00, 0x00
        /*012c*/ 	.byte	0x50, 0x52, 0x00, 0x00, 0x01, 0x00, 0x00, 0x00, 0x90, 0x52, 0x00, 0x00, 0x01, 0x00, 0x00, 0x00
        /*013c*/ 	.byte	0x80, 0x80, 0x00, 0x00


	//----- nvinfo : EIATTR_MERCURY_ISA_VERSION
	.align		4
.L_37:
        /*0140*/ 	.byte	0x03, 0x5f
        /*0142*/ 	.short	0x0101


	//----- nvinfo : EIATTR_EXIT_INSTR_OFFSETS
	.align		4
        /*0144*/ 	.byte	0x04, 0x1c
        /*0146*/ 	.short	(.L_39 - .L_38)


	//   ....[0]....
.L_38:
        /*0148*/ 	.word	0x000096e0


	//   ....[1]....
        /*014c*/ 	.word	0x00009700


	//----- nvinfo : EIATTR_REQNTID
	.align		4
.L_39:
        /*0150*/ 	.byte	0x04, 0x10
        /*0152*/ 	.short	(.L_41 - .L_40)
.L_40:
        /*0154*/ 	.word	0x00000100
        /*0158*/ 	.word	0x00000001
        /*015c*/ 	.word	0x00000001


	//----- nvinfo : EIATTR_CBANK_PARAM_SIZE
	.align		4
.L_41:
        /*0160*/ 	.byte	0x03, 0x19
        /*0162*/ 	.short	0x0050


	//----- nvinfo : EIATTR_PARAM_CBANK
	.align		4
        /*0164*/ 	.byte	0x04, 0x0a
        /*0166*/ 	.short	(.L_43 - .L_42)
	.align		4
.L_42:
        /*0168*/ 	.word	index@(.nv.constant0.matmul_kernel)
        /*016c*/ 	.short	0x0210
        /*016e*/ 	.short	0x0050


	//----- nvinfo : EIATTR_SW_WAR
	.align		4
.L_43:
        /*0170*/ 	.byte	0x04, 0x36
        /*0172*/ 	.short	(.L_45 - .L_44)
.L_44:
        /*0174*/ 	.word	0x00000008
.L_45:


//--------------------- .nv.callgraph             --------------------------
	.section	.nv.callgraph,"",@"SHT_CUDA_CALLGRAPH"
	.align	4
	.sectionentsize	8
	.align		4
        /*0000*/ 	.word	0x00000000
	.align		4
        /*0004*/ 	.word	0xffffffff
	.align		4
        /*0008*/ 	.word	0x00000000
	.align		4
        /*000c*/ 	.word	0xfffffffe
	.align		4
        /*0010*/ 	.word	0x00000000
	.align		4
        /*0014*/ 	.word	0xfffffffd
	.align		4
        /*0018*/ 	.word	0x00000000
	.align		4
        /*001c*/ 	.word	0xfffffffc


//--------------------- .text.matmul_kernel       --------------------------
	.section	.text.matmul_kernel,"ax",@progbits
	.align	128
        .global         matmul_kernel
        .type           matmul_kernel,@function
        .size           matmul_kernel,(.L_x_4 - matmul_kernel)
        .other          matmul_kernel,@"STO_CUDA_ENTRY STV_DEFAULT"
matmul_kernel:
.text.matmul_kernel:
[----:B------:R-:W0:Y:S08]  /*0000*/  LDC R1, c[0x0][0x28] ;  /* 0x00000a00ff017b82 */ /* 0x000e300000000800 */
[----:B------:R-:W1:Y:S01]  /*0010*/  LDC.64 R48, c[0x0][0x228] ;  /* 0x00008a00ff307b82 */ /* 0x000e620000000a00 */
[----:B------:R-:W2:Y:S01]  /*0020*/  S2R R5, SR_CTAID.X ;  /* 0x0000000000057919 */ /* 0x000ea20000002500 */
[----:B------:R-:W-:Y:S01]  /*0030*/  ULDC UR20, c[0x0][0x230] ;  /* 0x00008c0000147ab9 */ /* 0x000fe20000000800 */
[----:B------:R-:W-:Y:S01]  /*0040*/  UMOV UR59, 0x400 ;  /* 0x00000400003b7882 */ /* 0x000fe20000000000 */
[----:B------:R-:W-:Y:S01]  /*0050*/  UIADD3 UR20, UR20, 0x7f, URZ ;  /* 0x0000007f14147890 */ /* 0x000fe2000fffe03f */
[----:B------:R-:W3:Y:S01]  /*0060*/  S2R R223, SR_TID.X ;  /* 0x0000000000df7919 */ /* 0x000ee20000002100 */
[----:B------:R-:W-:Y:S01]  /*0070*/  ULDC.64 UR38, c[0x0][0x208] ;  /* 0x0000820000267ab9 */ /* 0x000fe20000000a00 */
[----:B------:R-:W-:Y:S01]  /*0080*/  ULDC UR58, c[0x0][0x230] ;  /* 0x00008c00003a7ab9 */ /* 0x000fe20000000800 */
[----:B------:R-:W4:Y:S01]  /*0090*/  S2UR UR4, SR_CgaCtaId ;  /* 0x00000000000479c3 */ /* 0x000f220000008800 */
[----:B------:R-:W-:Y:S01]  /*00a0*/  UISETP.GT.AND UP0, UPT, UR20, 0x7f, UPT ;  /* 0x0000007f1400788c */ /* 0x000fe2000bf04270 */
[----:B0-----:R-:W-:-:S02]  /*00b0*/  VIADD R1, R1, 0xfffffff0 ;  /* 0xfffffff001017836 */ /* 0x001fc40000000000 */
[----:B-1----:R-:W-:-:S05]  /*00c0*/  VIADD R0, R49, 0x7f ;  /* 0x0000007f31007836 */ /* 0x002fca0000000000 */
[----:B------:R-:W-:Y:S01]  /*00d0*/  SHF.R.S32.HI R3, RZ, 0x1f, R0 ;  /* 0x0000001fff037819 */ /* 0x000fe20000011400 */
[----:B----4-:R-:W-:-:S03]  /*00e0*/  ULEA UR59, UR4, UR59, 0x18 ;  /* 0x0000003b043b7291 */ /* 0x010fc6000f8ec03f */
[----:B------:R-:W-:Y:S02]  /*00f0*/  LEA.HI R3, R3, R0, RZ, 0x7 ;  /* 0x0000000003037211 */ /* 0x000fe400078f38ff */
[----:B--2---:R-:W-:Y:S02]  /*0100*/  IABS R8, R5 ;  /* 0x0000000500087213 */ /* 0x004fe40000000000 */
[----:B------:R-:W-:Y:S02]  /*0110*/  SHF.R.S32.HI R3, RZ, 0x7, R3 ;  /* 0x00000007ff037819 */ /* 0x000fe40000011403 */
[C---:B---3--:R-:W-:Y:S02]  /*0120*/  LEA.HI R225, R223.reuse, 0xc, RZ, 0x1a ;  /* 0x0000000cdfe17811 */ /* 0x048fe400078fd0ff */
[----:B------:R-:W-:Y:S01]  /*0130*/  LEA.HI R224, R223, 0x1c, RZ, 0x1a ;  /* 0x0000001cdfe07811 */ /* 0x000fe200078fd0ff */
[----:B------:R-:W-:Y:S01]  /*0140*/  IMAD.SHL.U32 R4, R3, 0x8, RZ ;  /* 0x0000000803047824 */ /* 0x000fe200078e00ff */
[----:B------:R-:W-:-:S02]  /*0150*/  LEA.HI R189, R223, 0x2c, RZ, 0x1a ;  /* 0x0000002cdfbd7811 */ /* 0x000fc400078fd0ff */
[C---:B------:R-:W-:Y:S02]  /*0160*/  LEA.HI R190, R223.reuse, 0x3c, RZ, 0x1a ;  /* 0x0000003cdfbe7811 */ /* 0x040fe400078fd0ff */
[-C--:B------:R-:W-:Y:S02]  /*0170*/  IABS R7, R4.reuse ;  /* 0x0000000400077213 */ /* 0x080fe40000000000 */
[----:B------:R-:W-:Y:S02]  /*0180*/  IABS R10, R4 ;  /* 0x00000004000a7213 */ /* 0x000fe40000000000 */
[----:B------:R-:W0:Y:S01]  /*0190*/  I2F.RP R0, R7 ;  /* 0x0000000700007306 */ /* 0x000e220000209400 */
[C---:B------:R-:W-:Y:S02]  /*01a0*/  LEA.HI R191, R223.reuse, 0x4c, RZ, 0x1a ;  /* 0x0000004cdfbf7811 */ /* 0x040fe400078fd0ff */
[C---:B------:R-:W-:Y:S02]  /*01b0*/  LEA.HI R192, R223.reuse, 0x5c, RZ, 0x1a ;  /* 0x0000005cdfc07811 */ /* 0x040fe400078fd0ff */
[----:B------:R-:W-:-:S02]  /*01c0*/  LEA.HI R194, R223, 0x6c, RZ, 0x1a ;  /* 0x0000006cdfc27811 */ /* 0x000fc400078fd0ff */
[----:B------:R-:W-:Y:S01]  /*01d0*/  LEA.HI R195, R223, 0x7c, RZ, 0x1a ;  /* 0x0000007cdfc37811 */ /* 0x000fe200078fd0ff */
[----:B0-----:R-:W0:Y:S02]  /*01e0*/  MUFU.RCP R0, R0 ;  /* 0x0000000000007308 */ /* 0x001e240000001000 */
[----:B0-----:R-:W-:Y:S02]  /*01f0*/  VIADD R2, R0, 0xffffffe ;  /* 0x0ffffffe00027836 */ /* 0x001fe40000000000 */
[----:B------:R-:W-:-:S04]  /*0200*/  IMAD.MOV R0, RZ, RZ, -R10 ;  /* 0x000000ffff007224 */ /* 0x000fc800078e0a0a */
[----:B------:R0:W1:Y:S02]  /*0210*/  F2I.FTZ.U32.TRUNC.NTZ R3, R2 ;  /* 0x0000000200037305 */ /* 0x000064000021f000 */
[----:B0-----:R-:W-:Y:S02]  /*0220*/  IMAD.MOV.U32 R2, RZ, RZ, RZ ;  /* 0x000000ffff027224 */ /* 0x001fe400078e00ff */
[----:B-1----:R-:W-:-:S04]  /*0230*/  IMAD.MOV R6, RZ, RZ, -R3 ;  /* 0x000000ffff067224 */ /* 0x002fc800078e0a03 */
[----:B------:R-:W-:Y:S02]  /*0240*/  IMAD R9, R6, R7, RZ ;  /* 0x0000000706097224 */ /* 0x000fe400078e02ff */
[----:B------:R-:W-:Y:S02]  /*0250*/  IMAD.MOV.U32 R6, RZ, RZ, R8 ;  /* 0x000000ffff067224 */ /* 0x000fe400078e0008 */
[----:B------:R-:W-:-:S06]  /*0260*/  IMAD.HI.U32 R3, R3, R9, R2 ;  /* 0x0000000903037227 */ /* 0x000fcc00078e0002 */
[----:B------:R-:W-:-:S04]  /*0270*/  IMAD.HI.U32 R3, R3, R6, RZ ;  /* 0x0000000603037227 */ /* 0x000fc800078e00ff */
[----:B------:R-:W-:-:S05]  /*0280*/  IMAD R0, R3, R0, R6 ;  /* 0x0000000003007224 */ /* 0x000fca00078e0206 */
[----:B------:R-:W-:-:S13]  /*0290*/  ISETP.GT.U32.AND P1, PT, R7, R0, PT ;  /* 0x000000000700720c */ /* 0x000fda0003f24070 */
[----:B------:R-:W-:Y:S02]  /*02a0*/  @!P1 IMAD.IADD R0, R0, 0x1, -R7 ;  /* 0x0000000100009824 */ /* 0x000fe400078e0a07 */
[----:B------:R-:W-:Y:S01]  /*02b0*/  @!P1 VIADD R3, R3, 0x1 ;  /* 0x0000000103039836 */ /* 0x000fe20000000000 */
[----:B------:R-:W-:Y:S02]  /*02c0*/  ISETP.NE.AND P1, PT, R4, RZ, PT ;  /* 0x000000ff0400720c */ /* 0x000fe40003f25270 */
[----:B------:R-:W-:Y:S02]  /*02d0*/  ISETP.GE.U32.AND P0, PT, R0, R7, PT ;  /* 0x000000070000720c */ /* 0x000fe40003f06070 */
[----:B------:R-:W-:-:S04]  /*02e0*/  LOP3.LUT R0, R5, R4, RZ, 0x3c, !PT ;  /* 0x0000000405007212 */ /* 0x000fc800078e3cff */
[----:B------:R-:W-:Y:S01]  /*02f0*/  ISETP.GE.AND P2, PT, R0, RZ, PT ;  /* 0x000000ff0000720c */ /* 0x000fe20003f46270 */
[----:B------:R-:W-:-:S06]  /*0300*/  VIADD R0, R48, 0x3f ;  /* 0x0000003f30007836 */ /* 0x000fcc0000000000 */
[----:B------:R-:W-:-:S04]  /*0310*/  @P0 VIADD R3, R3, 0x1 ;  /* 0x0000000103030836 */ /* 0x000fc80000000000 */
[----:B------:R-:W-:Y:S01]  /*0320*/  IMAD.MOV.U32 R2, RZ, RZ, R3 ;  /* 0x000000ffff027224 */ /* 0x000fe200078e0003 */
[----:B------:R-:W-:-:S03]  /*0330*/  SHF.R.S32.HI R3, RZ, 0x1f, R0 ;  /* 0x0000001fff037819 */ /* 0x000fc60000011400 */
[----:B------:R-:W-:Y:S01]  /*0340*/  @!P2 IMAD.MOV R2, RZ, RZ, -R2 ;  /* 0x000000ffff02a224 */ /* 0x000fe200078e0a02 */
[----:B------:R-:W-:Y:S02]  /*0350*/  @!P1 LOP3.LUT R2, RZ, R4, RZ, 0x33, !PT ;  /* 0x00000004ff029212 */ /* 0x000fe400078e33ff */
[----:B------:R-:W-:-:S03]  /*0360*/  LEA.HI R3, R3, R0, RZ, 0x6 ;  /* 0x0000000003037211 */ /* 0x000fc600078f30ff */
[----:B------:R-:W-:Y:S02]  /*0370*/  IMAD.SHL.U32 R6, R2, 0x8, RZ ;  /* 0x0000000802067824 */ /* 0x000fe400078e00ff */
[----:B------:R-:W-:-:S03]  /*0380*/  IMAD.MOV R2, RZ, RZ, -R2 ;  /* 0x000000ffff027224 */ /* 0x000fc600078e0a02 */
[----:B------:R-:W-:Y:S01]  /*0390*/  LEA.HI.SX32 R3, R3, -R6, 0x1a ;  /* 0x8000000603037211 */ /* 0x000fe200078fd2ff */
[----:B------:R-:W-:-:S03]  /*03a0*/  IMAD R4, R4, R2, R5 ;  /* 0x0000000204047224 */ /* 0x000fc600078e0205 */
[----:B------:R-:W-:Y:S02]  /*03b0*/  VIMNMX R11, R3, 0x8, PT ;  /* 0x00000008030b7848 */ /* 0x000fe40003fe0100 */
[----:B------:R-:W-:Y:S02]  /*03c0*/  IABS R9, R4 ;  /* 0x0000000400097213 */ /* 0x000fe40000000000 */
[----:B------:R-:W-:-:S04]  /*03d0*/  IABS R7, R11 ;  /* 0x0000000b00077213 */ /* 0x000fc80000000000 */
[----:B------:R-:W0:Y:S08]  /*03e0*/  I2F.RP R0, R7 ;  /* 0x0000000700007306 */ /* 0x000e300000209400 */
[----:B0-----:R-:W0:Y:S02]  /*03f0*/  MUFU.RCP R0, R0 ;  /* 0x0000000000007308 */ /* 0x001e240000001000 */
[----:B0-----:R-:W-:-:S06]  /*0400*/  VIADD R3, R0, 0xffffffe ;  /* 0x0ffffffe00037836 */ /* 0x001fcc0000000000 */
[----:B------:R-:W0:Y:S02]  /*0410*/  F2I.FTZ.U32.TRUNC.NTZ R3, R3 ;  /* 0x0000000300037305 */ /* 0x000e24000021f000 */
[----:B0-----:R-:W-:-:S04]  /*0420*/  IMAD.MOV R8, RZ, RZ, -R3 ;  /* 0x000000ffff087224 */ /* 0x001fc800078e0a03 */
[----:B------:R-:W-:Y:S01]  /*0430*/  IMAD.MOV.U32 R2, RZ, RZ, R8 ;  /* 0x000000ffff027224 */ /* 0x000fe200078e0008 */
[----:B------:R-:W-:-:S03]  /*0440*/  IABS R8, R11 ;  /* 0x0000000b00087213 */ /* 0x000fc60000000000 */
[----:B------:R-:W-:Y:S02]  /*0450*/  IMAD R5, R2, R7, RZ ;  /* 0x0000000702057224 */ /* 0x000fe400078e02ff */
[----:B------:R-:W-:Y:S02]  /*0460*/  IMAD.MOV.U32 R2, RZ, RZ, RZ ;  /* 0x000000ffff027224 */ /* 0x000fe400078e00ff */
[----:B------:R-:W-:Y:S02]  /*0470*/  IMAD.MOV R0, RZ, RZ, -R8 ;  /* 0x000000ffff007224 */ /* 0x000fe400078e0a08 */
[----:B------:R-:W-:Y:S01]  /*0480*/  IMAD.HI.U32 R2, R3, R5, R2 ;  /* 0x0000000503027227 */ /* 0x000fe200078e0002 */
[----:B------:R-:W-:-:S05]  /*0490*/  LOP3.LUT R3, R223, 0x3f, RZ, 0xc0, !PT ;  /* 0x0000003fdf037812 */ /* 0x000fca00078ec0ff */
[----:B------:R-:W-:-:S04]  /*04a0*/  IMAD.HI.U32 R2, R2, R9, RZ ;  /* 0x0000000902027227 */ /* 0x000fc800078e00ff */
[----:B------:R-:W-:Y:S01]  /*04b0*/  IMAD R0, R2, R0, R9 ;  /* 0x0000000002007224 */ /* 0x000fe200078e0209 */
[----:B------:R-:W-:-:S04]  /*04c0*/  LOP3.LUT R9, R223, 0x80, RZ, 0xc0, !PT ;  /* 0x00000080df097812 */ /* 0x000fc800078ec0ff */
[----:B------:R-:W-:-:S13]  /*04d0*/  ISETP.GT.U32.AND P1, PT, R7, R0, PT ;  /* 0x000000000700720c */ /* 0x000fda0003f24070 */
[----:B------:R-:W-:Y:S02]  /*04e0*/  @!P1 IMAD.IADD R0, R0, 0x1, -R7 ;  /* 0x0000000100009824 */ /* 0x000fe400078e0a07 */
[----:B------:R-:W-:Y:S01]  /*04f0*/  @!P1 VIADD R2, R2, 0x1 ;  /* 0x0000000102029836 */ /* 0x000fe20000000000 */
[----:B------:R-:W-:Y:S02]  /*0500*/  ISETP.NE.AND P1, PT, R11, RZ, PT ;  /* 0x000000ff0b00720c */ /* 0x000fe40003f25270 */
[----:B------:R-:W-:Y:S02]  /*0510*/  ISETP.GE.U32.AND P0, PT, R0, R7, PT ;  /* 0x000000070000720c */ /* 0x000fe40003f06070 */
[----:B------:R-:W-:-:S04]  /*0520*/  LOP3.LUT R0, R4, R11, RZ, 0x3c, !PT ;  /* 0x0000000b04007212 */ /* 0x000fc800078e3cff */
[----:B------:R-:W-:-:S07]  /*0530*/  ISETP.GE.AND P2, PT, R0, RZ, PT ;  /* 0x000000ff0000720c */ /* 0x000fce0003f46270 */
[----:B------:R-:W-:Y:S01]  /*0540*/  @P0 VIADD R2, R2, 0x1 ;  /* 0x0000000102020836 */ /* 0x000fe20000000000 */
[----:B------:R-:W-:-:S05]  /*0550*/  PLOP3.LUT P0, PT, PT, PT, UP0, 0x80, 0x0 ;  /* 0x000000000000781c */ /* 0x000fca0003f0f008 */
[----:B------:R-:W-:Y:S01]  /*0560*/  @!P2 IMAD.MOV R2, RZ, RZ, -R2 ;  /* 0x000000ffff02a224 */ /* 0x000fe200078e0a02 */
[----:B------:R-:W-:-:S05]  /*0570*/  @!P1 LOP3.LUT R2, RZ, R11, RZ, 0x33, !PT ;  /* 0x0000000bff029212 */ /* 0x000fca00078e33ff */
[----:B------:R-:W-:Y:S02]  /*0580*/  IMAD.MOV R0, RZ, RZ, -R2 ;  /* 0x000000ffff007224 */ /* 0x000fe400078e0a02 */
[----:B------:R-:W-:Y:S02]  /*0590*/  IMAD.SHL.U32 R188, R2, 0x80, RZ ;  /* 0x0000008002bc7824 */ /* 0x000fe400078e00ff */
[----:B------:R-:W-:-:S04]  /*05a0*/  IMAD R0, R11, R0, R4 ;  /* 0x000000000b007224 */ /* 0x000fc800078e0204 */
[----:B------:R-:W-:-:S04]  /*05b0*/  IMAD.IADD R0, R6, 0x1, R0 ;  /* 0x0000000106007824 */ /* 0x000fc800078e0200 */
[----:B------:R-:W-:Y:S01]  /*05c0*/  IMAD R226, R0, 0x40, R3 ;  /* 0x0000004000e27824 */ /* 0x000fe200078e0203 */
[----:B------:R-:W-:-:S04]  /*05d0*/  SHF.R.U32.HI R0, RZ, 0x6, R223 ;  /* 0x00000006ff007819 */ /* 0x000fc800000116df */
[----:B------:R-:W-:-:S04]  /*05e0*/  SGXT.U32 R0, R0, 0x2 ;  /* 0x000000020000781a */ /* 0x000fc80000000000 */
[C---:B------:R-:W-:Y:S02]  /*05f0*/  LOP3.LUT R221, R0.reuse, 0x4, RZ, 0xfc, !PT ;  /* 0x0000000400dd7812 */ /* 0x040fe400078efcff */
[C---:B------:R-:W-:Y:S02]  /*0600*/  LOP3.LUT R220, R0.reuse, 0x8, RZ, 0xfc, !PT ;  /* 0x0000000800dc7812 */ /* 0x040fe400078efcff */
[C---:B------:R-:W-:Y:S02]  /*0610*/  LOP3.LUT R219, R0.reuse, 0x10, RZ, 0xfc, !PT ;  /* 0x0000001000db7812 */ /* 0x040fe400078efcff */
[C---:B------:R-:W-:Y:S02]  /*0620*/  LOP3.LUT R218, R0.reuse, 0x14, RZ, 0xfc, !PT ;  /* 0x0000001400da7812 */ /* 0x040fe400078efcff */
[C---:B------:R-:W-:Y:S02]  /*0630*/  LOP3.LUT R217, R0.reuse, 0x18, RZ, 0xfc, !PT ;  /* 0x0000001800d97812 */ /* 0x040fe400078efcff */
[----:B------:R-:W-:-:S02]  /*0640*/  LOP3.LUT R216, R0, 0x20, RZ, 0xfc, !PT ;  /* 0x0000002000d87812 */ /* 0x000fc400078efcff */
        /* <DEDUP_REMOVED lines=16> */
[----:B------:R-:W-:Y:S01]  /*0750*/  LOP3.LUT R196, R0, 0x78, RZ, 0xfc, !PT ;  /* 0x0000007800c47812 */ /* 0x000fe200078efcff */
[----:B------:R-:W-:Y:S06]  /*0760*/  @P0 BRA `(.L_x_0) ;  /* 0x00000000004c0947 */ /* 0x000fec0003800000 */
[----:B------:R-:W-:Y:S01]  /*0770*/  IMAD.SHL.U32 R2, R223, 0x10, RZ ;  /* 0x00000010df027824 */ /* 0x000fe200078e00ff */
[----:B------:R-:W-:Y:S02]  /*0780*/  CS2R R24, SRZ ;  /* 0x0000000000187805 */ /* 0x000fe4000001ff00 */
[----:B------:R-:W-:Y:S02]  /*0790*/  CS2R R26, SRZ ;  /* 0x00000000001a7805 */ /* 0x000fe4000001ff00 */
[----:B------:R-:W-:Y:S02]  /*07a0*/  CS2R R28, SRZ ;  /* 0x00000000001c7805 */ /* 0x000fe4000001ff00 */
[----:B------:R-:W-:Y:S01]  /*07b0*/  CS2R R30, SRZ ;  /* 0x00000000001e7805 */ /* 0x000fe2000001ff00 */
[----:B------:R0:W-:Y:S01]  /*07c0*/  STL [R1+0xc], R2 ;  /* 0x00000c0201007387 */ /* 0x0001e20000100800 */
[----:B------:R-:W-:Y:S02]  /*07d0*/  CS2R R32, SRZ ;  /* 0x0000000000207805 */ /* 0x000fe4000001ff00 */
[----:B------:R-:W-:-:S02]  /*07e0*/  CS2R R34, SRZ ;  /* 0x0000000000227805 */ /* 0x000fc4000001ff00 */
[----:B------:R-:W-:Y:S02]  /*07f0*/  CS2R R36, SRZ ;  /* 0x0000000000247805 */ /* 0x000fe4000001ff00 */
[----:B------:R-:W-:Y:S02]  /*0800*/  CS2R R38, SRZ ;  /* 0x0000000000267805 */ /* 0x000fe4000001ff00 */
[----:B------:R-:W-:Y:S02]  /*0810*/  CS2R R40, SRZ ;  /* 0x0000000000287805 */ /* 0x000fe4000001ff00 */
[----:B------:R-:W-:Y:S02]  /*0820*/  CS2R R42, SRZ ;  /* 0x00000000002a7805 */ /* 0x000fe4000001ff00 */
[----:B------:R-:W-:Y:S02]  /*0830*/  CS2R R44, SRZ ;  /* 0x00000000002c7805 */ /* 0x000fe4000001ff00 */
[----:B------:R-:W-:-:S02]  /*0840*/  CS2R R46, SRZ ;  /* 0x00000000002e7805 */ /* 0x000fc4000001ff00 */
[----:B------:R-:W-:Y:S02]  /*0850*/  CS2R R48, SRZ ;  /* 0x0000000000307805 */ /* 0x000fe4000001ff00 */
[----:B------:R-:W-:Y:S02]  /*0860*/  CS2R R50, SRZ ;  /* 0x0000000000327805 */ /* 0x000fe4000001ff00 */
[----:B------:R-:W-:Y:S02]  /*0870*/  CS2R R52, SRZ ;  /* 0x0000000000347805 */ /* 0x000fe4000001ff00 */
[----:B------:R-:W-:Y:S01]  /*0880*/  CS2R R54, SRZ ;  /* 0x0000000000367805 */ /* 0x000fe2000001ff00 */
[----:B0-----:R-:W-:Y:S06]  /*0890*/  BRA `(.L_x_1) ;  /* 0x0000007400f87947 */ /* 0x001fec0003800000 */
.L_x_0:
[----:B------:R-:W-:Y:S01]  /*08a0*/  IABS R11, R48 ;  /* 0x00000030000b7213 */ /* 0x000fe20000000000 */
[----:B------:R-:W-:Y:S01]  /*08b0*/  ULDC UR21, c[0x0][0x240] ;  /* 0x0000900000157ab9 */ /* 0x000fe20000000800 */
[----:B------:R-:W-:Y:S01]  /*08c0*/  IABS R3, R49 ;  /* 0x0000003100037213 */ /* 0x000fe20000000000 */
[----:B------:R-:W-:Y:S01]  /*08d0*/  ULDC.64 UR16, c[0x0][0x218] ;  /* 0x0000860000107ab9 */ /* 0x000fe20000000a00 */
[----:B------:R-:W0:Y:S01]  /*08e0*/  I2F.RP R8, R11 ;  /* 0x0000000b00087306 */ /* 0x000e220000209400 */
[----:B------:R-:W-:Y:S01]  /*08f0*/  SHF.R.U32.HI R81, RZ, 0x5, R223 ;  /* 0x00000005ff517819 */ /* 0x000fe200000116df */
[----:B------:R-:W-:Y:S01]  /*0900*/  ULDC UR22, c[0x0][0x234] ;  /* 0x00008d0000167ab9 */ /* 0x000fe20000000800 */
[----:B------:R-:W-:Y:S01]  /*0910*/  IMAD.SHL.U32 R116, R223, 0x10, RZ ;  /* 0x00000010df747824 */ /* 0x000fe200078e00ff */
[----:B------:R-:W-:Y:S01]  /*0920*/  ULDC.64 UR18, c[0x0][0x210] ;  /* 0x0000840000127ab9 */ /* 0x000fe20000000a00 */
[----:B------:R-:W-:Y:S01]  /*0930*/  R2UR UR4, R81 ;  /* 0x00000000510472ca */ /* 0x000fe200000e0000 */
[----:B------:R-:W-:-:S02]  /*0940*/  ULDC UR60, c[0x0][0x23c] ;  /* 0x00008f00003c7ab9 */ /* 0x000fc40000000800 */
[----:B------:R-:W1:Y:S01]  /*0950*/  I2F.RP R2, R3 ;  /* 0x0000000300027306 */ /* 0x000e620000209400 */
[----:B------:R2:W-:Y:S01]  /*0960*/  STL [R1+0xc], R116 ;  /* 0x00000c7401007387 */ /* 0x0005e20000100800 */
[----:B------:R-:W-:-:S06]  /*0970*/  USHF.L.U32 UR60, UR60, 0x7, URZ ;  /* 0x000000073c3c7899 */ /* 0x000fcc000800063f */
[----:B0-----:R-:W0:Y:S08]  /*0980*/  MUFU.RCP R8, R8 ;  /* 0x0000000800087308 */ /* 0x001e300000001000 */
[----:B-1----:R-:W1:Y:S01]  /*0990*/  MUFU.RCP R2, R2 ;  /* 0x0000000200027308 */ /* 0x002e620000001000 */
[----:B0-----:R-:W-:-:S07]  /*09a0*/  VIADD R4, R8, 0xffffffe ;  /* 0x0ffffffe08047836 */ /* 0x001fce0000000000 */
[----:B------:R0:W3:Y:S01]  /*09b0*/  F2I.FTZ.U32.TRUNC.NTZ R5, R4 ;  /* 0x0000000400057305 */ /* 0x0000e2000021f000 */
[----:B-1----:R-:W-:-:S07]  /*09c0*/  VIADD R6, R2, 0xffffffe ;  /* 0x0ffffffe02067836 */ /* 0x002fce0000000000 */
[----:B------:R1:W4:Y:S01]  /*09d0*/  F2I.FTZ.U32.TRUNC.NTZ R7, R6 ;  /* 0x0000000600077305 */ /* 0x000322000021f000 */
[----:B0-----:R-:W-:Y:S02]  /*09e0*/  IMAD.MOV.U32 R4, RZ, RZ, RZ ;  /* 0x000000ffff047224 */ /* 0x001fe400078e00ff */
[----:B---3--:R-:W-:Y:S02]  /*09f0*/  IMAD.MOV R10, RZ, RZ, -R5 ;  /* 0x000000ffff0a7224 */ /* 0x008fe400078e0a05 */
[----:B-1----:R-:W-:Y:S02]  /*0a00*/  IMAD.MOV.U32 R6, RZ, RZ, RZ ;  /* 0x000000ffff067224 */ /* 0x002fe400078e00ff */
[----:B------:R-:W-:Y:S01]  /*0a10*/  IMAD R13, R10, R11, RZ ;  /* 0x0000000b0a0d7224 */ /* 0x000fe200078e02ff */
[----:B------:R-:W-:-:S03]  /*0a20*/  IABS R10, R226 ;  /* 0x000000e2000a7213 */ /* 0x000fc60000000000 */
[----:B------:R-:W-:Y:S01]  /*0a30*/  IMAD.HI.U32 R5, R5, R13, R4 ;  /* 0x0000000d05057227 */ /* 0x000fe200078e0004 */
[----:B------:R-:W-:-:S03]  /*0a40*/  LEA.HI R4, R9, R188, RZ, 0x19 ;  /* 0x000000bc09047211 */ /* 0x000fc600078fc8ff */
[----:B----4-:R-:W-:Y:S01]  /*0a50*/  IMAD.MOV R8, RZ, RZ, -R7 ;  /* 0x000000ffff087224 */ /* 0x010fe200078e0a07 */
[----:B------:R-:W-:Y:S01]  /*0a60*/  IABS R90, R4 ;  /* 0x00000004005a7213 */ /* 0x000fe20000000000 */
[----:B------:R-:W-:-:S04]  /*0a70*/  IMAD.HI.U32 R5, R5, R10, RZ ;  /* 0x0000000a05057227 */ /* 0x000fc800078e00ff */
[----:B------:R-:W-:Y:S02]  /*0a80*/  IMAD.MOV R2, RZ, RZ, -R5 ;  /* 0x000000ffff027224 */ /* 0x000fe400078e0a05 */
[----:B------:R-:W-:Y:S02]  /*0a90*/  VIADD R9, R4, 0x7e ;  /* 0x0000007e04097836 */ /* 0x000fe40000000000 */
[----:B------:R-:W-:Y:S02]  /*0aa0*/  IMAD R5, R8, R3, RZ ;  /* 0x0000000308057224 */ /* 0x000fe400078e02ff */
[----:B------:R-:W-:Y:S01]  /*0ab0*/  VIADD R13, R4, 0x7c ;  /* 0x0000007c040d7836 */ /* 0x000fe20000000000 */
[----:B------:R-:W-:Y:S01]  /*0ac0*/  IABS R8, R9 ;  /* 0x0000000900087213 */ /* 0x000fe20000000000 */
[----:B------:R-:W-:Y:S01]  /*0ad0*/  IMAD.HI.U32 R5, R7, R5, R6 ;  /* 0x0000000507057227 */ /* 0x000fe200078e0006 */
[----:B------:R-:W-:Y:S02]  /*0ae0*/  ISETP.GE.AND P4, PT, R9, RZ, PT ;  /* 0x000000ff0900720c */ /* 0x000fe40003f86270 */
[----:B------:R-:W-:Y:S01]  /*0af0*/  IABS R12, R13 ;  /* 0x0000000d000c7213 */ /* 0x000fe20000000000 */
[----:B------:R-:W-:-:S02]  /*0b00*/  IMAD R10, R11, R2, R10 ;  /* 0x000000020b0a7224 */ /* 0x000fc400078e020a */
[----:B------:R-:W-:-:S03]  /*0b10*/  IMAD.HI.U32 R2, R5, R8, RZ ;  /* 0x0000000805027227 */ /* 0x000fc600078e00ff */
[----:B------:R-:W-:Y:S01]  /*0b20*/  ISETP.GT.U32.AND P0, PT, R11, R10, PT ;  /* 0x0000000a0b00720c */ /* 0x000fe20003f04070 */
[----:B------:R-:W-:-:S04]  /*0b30*/  IMAD.HI.U32 R6, R5, R12, RZ ;  /* 0x0000000c05067227 */ /* 0x000fc800078e00ff */
[----:B------:R-:W-:Y:S02]  /*0b40*/  IMAD.MOV R2, RZ, RZ, -R2 ;  /* 0x000000ffff027224 */ /* 0x000fe400078e0a02 */
[----:B------:R-:W-:Y:S02]  /*0b50*/  IMAD.MOV R7, RZ, RZ, -R6 ;  /* 0x000000ffff077224 */ /* 0x000fe400078e0a06 */
[C---:B------:R-:W-:Y:S02]  /*0b60*/  IMAD R6, R3.reuse, R2, R8 ;  /* 0x0000000203067224 */ /* 0x040fe400078e0208 */
[C---:B------:R-:W-:Y:S02]  /*0b70*/  VIADD R15, R4.reuse, 0x7a ;  /* 0x0000007a040f7836 */ /* 0x040fe40000000000 */
[----:B------:R-:W-:Y:S01]  /*0b80*/  VIADD R16, R4, 0x78 ;  /* 0x0000007804107836 */ /* 0x000fe20000000000 */
[C---:B------:R-:W-:Y:S01]  /*0b90*/  ISETP.GT.U32.AND P1, PT, R3.reuse, R6, PT ;  /* 0x000000060300720c */ /* 0x040fe20003f24070 */
[C---:B------:R-:W-:Y:S01]  /*0ba0*/  IMAD R7, R3.reuse, R7, R12 ;  /* 0x0000000703077224 */ /* 0x040fe200078e020c */
[----:B------:R-:W-:Y:S01]  /*0bb0*/  IABS R14, R15 ;  /* 0x0000000f000e7213 */ /* 0x000fe20000000000 */
[----:B------:R-:W-:Y:S01]  /*0bc0*/  @!P0 IMAD.IADD R10, R10, 0x1, -R11 ;  /* 0x000000010a0a8824 */ /* 0x000fe200078e0a0b */
[----:B------:R-:W-:Y:S01]  /*0bd0*/  IABS R12, R16 ;  /* 0x00000010000c7213 */ /* 0x000fe20000000000 */
[----:B------:R-:W-:Y:S01]  /*0be0*/  VIADD R17, R4, 0x76 ;  /* 0x0000007604117836 */ /* 0x000fe20000000000 */
[----:B------:R-:W-:Y:S01]  /*0bf0*/  ISETP.GT.U32.AND P2, PT, R3, R7, PT ;  /* 0x000000070300720c */ /* 0x000fe20003f44070 */
[----:B------:R-:W-:Y:S01]  /*0c00*/  IMAD.HI.U32 R2, R5, R14, RZ ;  /* 0x0000000e05027227 */ /* 0x000fe200078e00ff */
[----:B------:R-:W-:-:S02]  /*0c10*/  ISETP.GT.U32.AND P3, PT, R11, R10, PT ;  /* 0x0000000a0b00720c */ /* 0x000fc40003f64070 */
[----:B------:R-:W-:Y:S01]  /*0c20*/  ISETP.GE.AND P0, PT, R226, RZ, PT ;  /* 0x000000ffe200720c */ /* 0x000fe20003f06270 */
[----:B------:R-:W-:Y:S02]  /*0c30*/  IMAD.MOV R2, RZ, RZ, -R2 ;  /* 0x000000ffff027224 */ /* 0x000fe400078e0a02 */
[----:B------:R-:W-:Y:S02]  /*0c40*/  @!P1 IMAD.IADD R6, R6, 0x1, -R3 ;  /* 0x0000000106069824 */ /* 0x000fe400078e0a03 */
[----:B------:R-:W-:-:S03]  /*0c50*/  IMAD.HI.U32 R9, R5, R12, RZ ;  /* 0x0000000c05097227 */ /* 0x000fc600078e00ff */
[C---:B------:R-:W-:Y:S01]  /*0c60*/  ISETP.GT.U32.AND P6, PT, R3.reuse, R6, PT ;  /* 0x000000060300720c */ /* 0x040fe20003fc4070 */
[----:B------:R-:W-:Y:S01]  /*0c70*/  IMAD R8, R3, R2, R14 ;  /* 0x0000000203087224 */ /* 0x000fe200078e020e */
[----:B------:R-:W-:Y:S01]  /*0c80*/  IABS R14, R17 ;  /* 0x00000011000e7213 */ /* 0x000fe20000000000 */
[----:B------:R-:W-:Y:S02]  /*0c90*/  IMAD.MOV R9, RZ, RZ, -R9 ;  /* 0x000000ffff097224 */ /* 0x000fe400078e0a09 */
[----:B------:R-:W-:Y:S01]  /*0ca0*/  @!P2 IMAD.IADD R7, R7, 0x1, -R3 ;  /* 0x000000010707a824 */ /* 0x000fe200078e0a03 */
[C---:B------:R-:W-:Y:S01]  /*0cb0*/  ISETP.GT.U32.AND P1, PT, R3.reuse, R8, PT ;  /* 0x000000080300720c */ /* 0x040fe20003f24070 */
[----:B------:R-:W-:Y:S01]  /*0cc0*/  IMAD R9, R3, R9, R12 ;  /* 0x0000000903097224 */ /* 0x000fe200078e020c */
[----:B------:R-:W-:Y:S01]  /*0cd0*/  ISETP.GE.AND P2, PT, R15, RZ, PT ;  /* 0x000000ff0f00720c */ /* 0x000fe20003f46270 */
[----:B------:R-:W-:Y:S01]  /*0ce0*/  VIADD R15, R4, 0x74 ;  /* 0x00000074040f7836 */ /* 0x000fe20000000000 */
[C---:B------:R-:W-:Y:S01]  /*0cf0*/  ISETP.GT.U32.AND P5, PT, R3.reuse, R7, PT ;  /* 0x000000070300720c */ /* 0x040fe20003fa4070 */
[----:B------:R-:W-:Y:S01]  /*0d00*/  @!P3 IMAD.IADD R10, R10, 0x1, -R11 ;  /* 0x000000010a0ab824 */ /* 0x000fe200078e0a0b */
[----:B------:R-:W-:Y:S01]  /*0d10*/  ISETP.NE.AND P3, PT, R48, RZ, PT ;  /* 0x000000ff3000720c */ /* 0x000fe20003f65270 */
[----:B------:R-:W-:Y:S01]  /*0d20*/  @!P6 IMAD.IADD R6, R6, 0x1, -R3 ;  /* 0x000000010606e824 */ /* 0x000fe200078e0a03 */
[----:B------:R-:W-:Y:S01]  /*0d30*/  ISETP.GT.U32.AND P6, PT, R3, R9, PT ;  /* 0x000000090300720c */ /* 0x000fe20003fc4070 */
[----:B------:R-:W-:Y:S01]  /*0d40*/  IMAD.MOV.U32 R2, RZ, RZ, R10 ;  /* 0x000000ffff027224 */ /* 0x000fe200078e000a */
[----:B------:R-:W-:Y:S01]  /*0d50*/  IABS R12, R15 ;  /* 0x0000000f000c7213 */ /* 0x000fe20000000000 */
[----:B------:R-:W-:-:S04]  /*0d60*/  IMAD.HI.U32 R10, R5, R14, RZ ;  /* 0x0000000e050a7227 */ /* 0x000fc800078e00ff */
[----:B------:R-:W-:Y:S02]  /*0d70*/  @!P1 IMAD.IADD R8, R8, 0x1, -R3 ;  /* 0x0000000108089824 */ /* 0x000fe400078e0a03 */
[----:B------:R-:W-:Y:S02]  /*0d80*/  IMAD.MOV R10, RZ, RZ, -R10 ;  /* 0x000000ffff0a7224 */ /* 0x000fe400078e0a0a */
[----:B------:R-:W-:Y:S01]  /*0d90*/  IMAD.HI.U32 R11, R5, R12, RZ ;  /* 0x0000000c050b7227 */ /* 0x000fe200078e00ff */
[----:B------:R-:W-:-:S03]  /*0da0*/  ISETP.GT.U32.AND P1, PT, R3, R8, PT ;  /* 0x000000080300720c */ /* 0x000fc60003f24070 */
[----:B------:R-:W-:Y:S02]  /*0db0*/  @!P6 IMAD.IADD R9, R9, 0x1, -R3 ;  /* 0x000000010909e824 */ /* 0x000fe400078e0a03 */
[C---:B------:R-:W-:Y:S02]  /*0dc0*/  IMAD R10, R3.reuse, R10, R14 ;  /* 0x0000000a030a7224 */ /* 0x040fe400078e020e */
[----:B------:R-:W-:Y:S01]  /*0dd0*/  IMAD.MOV R11, RZ, RZ, -R11 ;  /* 0x000000ffff0b7224 */ /* 0x000fe200078e0a0b */
[C---:B------:R-:W-:Y:S01]  /*0de0*/  ISETP.GT.U32.AND P6, PT, R3.reuse, R9, PT ;  /* 0x000000090300720c */ /* 0x040fe20003fc4070 */
[----:B------:R-:W-:Y:S02]  /*0df0*/  VIADD R21, R4, 0x6e ;  /* 0x0000006e04157836 */ /* 0x000fe40000000000 */
[C---:B------:R-:W-:Y:S02]  /*0e00*/  IMAD R11, R3.reuse, R11, R12 ;  /* 0x0000000b030b7224 */ /* 0x040fe400078e020c */
[--C-:B------:R-:W-:Y:S01]  /*0e10*/  @!P1 IMAD.IADD R8, R8, 0x1, -R3.reuse ;  /* 0x0000000108089824 */ /* 0x100fe200078e0a03 */
[----:B------:R-:W-:Y:S01]  /*0e20*/  ISETP.GT.U32.AND P1, PT, R3, R10, PT ;  /* 0x0000000a0300720c */ /* 0x000fe20003f24070 */
[--C-:B------:R-:W-:Y:S01]  /*0e30*/  @!P5 IMAD.IADD R7, R7, 0x1, -R3.reuse ;  /* 0x000000010707d824 */ /* 0x100fe200078e0a03 */
[----:B------:R-:W-:Y:S01]  /*0e40*/  IABS R20, R21 ;  /* 0x0000001500147213 */ /* 0x000fe20000000000 */
[----:B------:R-:W-:Y:S01]  /*0e50*/  @!P0 IMAD.MOV R2, RZ, RZ, -R2 ;  /* 0x000000ffff028224 */ /* 0x000fe200078e0a02 */
[----:B------:R-:W-:Y:S01]  /*0e60*/  ISETP.GE.AND P5, PT, R17, RZ, PT ;  /* 0x000000ff1100720c */ /* 0x000fe20003fa6270 */
[----:B------:R-:W-:Y:S01]  /*0e70*/  VIADD R17, R4, 0x72 ;  /* 0x0000007204117836 */ /* 0x000fe20000000000 */
[----:B------:R-:W-:Y:S01]  /*0e80*/  @!P3 LOP3.LUT R2, RZ, R48, RZ, 0x33, !PT ;  /* 0x00000030ff02b212 */ /* 0x000fe200078e33ff */
[----:B------:R-:W-:Y:S01]  /*0e90*/  @!P6 IMAD.IADD R9, R9, 0x1, -R3 ;  /* 0x000000010909e824 */ /* 0x000fe200078e0a03 */
[----:B------:R-:W-:Y:S01]  /*0ea0*/  ISETP.GT.U32.AND P6, PT, R3, R11, PT ;  /* 0x0000000b0300720c */ /* 0x000fe20003fc4070 */
[----:B------:R-:W-:Y:S01]  /*0eb0*/  IMAD.HI.U32 R14, R5, R20, RZ ;  /* 0x00000014050e7227 */ /* 0x000fe200078e00ff */
[----:B------:R-:W-:-:S02]  /*0ec0*/  ISETP.GE.AND P3, PT, R16, RZ, PT ;  /* 0x000000ff1000720c */ /* 0x000fc40003f66270 */
[----:B------:R-:W-:Y:S01]  /*0ed0*/  IABS R16, R17 ;  /* 0x0000001100107213 */ /* 0x000fe20000000000 */
[----:B------:R-:W-:Y:S01]  /*0ee0*/  @!P1 IMAD.IADD R10, R10, 0x1, -R3 ;  /* 0x000000010a0a9824 */ /* 0x000fe200078e0a03 */
[----:B------:R-:W-:Y:S01]  /*0ef0*/  ISETP.GE.AND P0, PT, R13, RZ, PT ;  /* 0x000000ff0d00720c */ /* 0x000fe20003f06270 */
[----:B------:R-:W-:Y:S01]  /*0f00*/  VIADD R19, R4, 0x70 ;  /* 0x0000007004137836 */ /* 0x000fe20000000000 */
[----:B------:R-:W-:Y:S01]  /*0f10*/  ISETP.GE.AND P1, PT, R15, RZ, PT ;  /* 0x000000ff0f00720c */ /* 0x000fe20003f26270 */
[----:B------:R-:W-:Y:S02]  /*0f20*/  IMAD.MOV R14, RZ, RZ, -R14 ;  /* 0x000000ffff0e7224 */ /* 0x000fe400078e0a0e */
[----:B------:R-:W-:Y:S01]  /*0f30*/  IMAD.HI.U32 R12, R5, R16, RZ ;  /* 0x00000010050c7227 */ /* 0x000fe200078e00ff */
[----:B------:R-:W-:-:S03]  /*0f40*/  IABS R18, R19 ;  /* 0x0000001300127213 */ /* 0x000fc60000000000 */
[----:B------:R-:W-:Y:S01]  /*0f50*/  @!P6 IMAD.IADD R11, R11, 0x1, -R3 ;  /* 0x000000010b0be824 */ /* 0x000fe200078e0a03 */
[C---:B------:R-:W-:Y:S01]  /*0f60*/  ISETP.GT.U32.AND P6, PT, R3.reuse, R10, PT ;  /* 0x0000000a0300720c */ /* 0x040fe20003fc4070 */
[----:B------:R-:W-:Y:S02]  /*0f70*/  IMAD R14, R3, R14, R20 ;  /* 0x0000000e030e7224 */ /* 0x000fe400078e0214 */
[----:B------:R-:W-:Y:S02]  /*0f80*/  VIADD R22, R4, 0x6c ;  /* 0x0000006c04167836 */ /* 0x000fe40000000000 */
[----:B------:R-:W-:Y:S02]  /*0f90*/  IMAD.MOV R12, RZ, RZ, -R12 ;  /* 0x000000ffff0c7224 */ /* 0x000fe400078e0a0c */
[----:B------:R-:W-:-:S04]  /*0fa0*/  IMAD.HI.U32 R13, R5, R18, RZ ;  /* 0x00000012050d7227 */ /* 0x000fc800078e00ff */
[C---:B------:R-:W-:Y:S01]  /*0fb0*/  IMAD R12, R3.reuse, R12, R16 ;  /* 0x0000000c030c7224 */ /* 0x040fe200078e0210 */
[----:B------:R-:W-:Y:S01]  /*0fc0*/  IABS R16, R22 ;  /* 0x0000001600107213 */ /* 0x000fe20000000000 */
[----:B------:R-:W-:Y:S01]  /*0fd0*/  @!P6 IMAD.IADD R10, R10, 0x1, -R3 ;  /* 0x000000010a0ae824 */ /* 0x000fe200078e0a03 */
[C---:B------:R-:W-:Y:S01]  /*0fe0*/  ISETP.GT.U32.AND P6, PT, R3.reuse, R14, PT ;  /* 0x0000000e0300720c */ /* 0x040fe20003fc4070 */
[----:B------:R-:W-:Y:S02]  /*0ff0*/  IMAD.MOV R13, RZ, RZ, -R13 ;  /* 0x000000ffff0d7224 */ /* 0x000fe400078e0a0d */
[----:B------:R-:W-:Y:S01]  /*1000*/  @!P0 IMAD.MOV R7, RZ, RZ, -R7 ;  /* 0x000000ffff078224 */ /* 0x000fe200078e0a07 */
[C---:B------:R-:W-:Y:S01]  /*1010*/  ISETP.GT.U32.AND P0, PT, R3.reuse, R11, PT ;  /* 0x0000000b0300720c */ /* 0x040fe20003f04070 */
[C---:B------:R-:W-:Y:S02]  /*1020*/  IMAD R13, R3.reuse, R13, R18 ;  /* 0x0000000d030d7224 */ /* 0x040fe400078e0212 */
[----:B------:R-:W-:Y:S01]  /*1030*/  @!P4 IMAD.MOV R6, RZ, RZ, -R6 ;  /* 0x000000ffff06c224 */ /* 0x000fe200078e0a06 */
[----:B------:R-:W-:Y:S01]  /*1040*/  ISETP.GT.U32.AND P4, PT, R3, R12, PT ;  /* 0x0000000c0300720c */ /* 0x000fe20003f84070 */
[----:B------:R-:W-:-:S02]  /*1050*/  VIADD R23, R4, 0x6a ;  /* 0x0000006a04177836 */ /* 0x000fc40000000000 */
[----:B------:R-:W-:-:S03]  /*1060*/  IMAD.HI.U32 R15, R5, R16, RZ ;  /* 0x00000010050f7227 */ /* 0x000fc600078e00ff */
[----:B------:R-:W-:Y:S01]  /*1070*/  IABS R18, R23 ;  /* 0x0000001700127213 */ /* 0x000fe20000000000 */
[----:B------:R-:W-:Y:S01]  /*1080*/  @!P2 IMAD.MOV R8, RZ, RZ, -R8 ;  /* 0x000000ffff08a224 */ /* 0x000fe200078e0a08 */
[----:B------:R-:W-:Y:S01]  /*1090*/  ISETP.GT.U32.AND P2, PT, R3, R13, PT ;  /* 0x0000000d0300720c */ /* 0x000fe20003f44070 */
[----:B------:R-:W-:Y:S02]  /*10a0*/  @!P6 IMAD.IADD R14, R14, 0x1, -R3 ;  /* 0x000000010e0ee824 */ /* 0x000fe400078e0a03 */
[----:B------:R-:W-:Y:S02]  /*10b0*/  IMAD.MOV R15, RZ, RZ, -R15 ;  /* 0x000000ffff0f7224 */ /* 0x000fe400078e0a0f */
[----:B------:R-:W-:Y:S01]  /*10c0*/  @!P0 IMAD.IADD R11, R11, 0x1, -R3 ;  /* 0x000000010b0b8824 */ /* 0x000fe200078e0a03 */
[C---:B------:R-:W-:Y:S01]  /*10d0*/  ISETP.GT.U32.AND P6, PT, R3.reuse, R14, PT ;  /* 0x0000000e0300720c */ /* 0x040fe20003fc4070 */
[----:B------:R-:W-:Y:S01]  /*10e0*/  IMAD R15, R3, R15, R16 ;  /* 0x0000000f030f7224 */ /* 0x000fe200078e0210 */
[----:B------:R-:W-:Y:S01]  /*10f0*/  ISETP.GE.AND P0, PT, R19, RZ, PT ;  /* 0x000000ff1300720c */ /* 0x000fe20003f06270 */
[----:B------:R-:W-:-:S04]  /*1100*/  IMAD.HI.U32 R16, R5, R18, RZ ;  /* 0x0000001205107227 */ /* 0x000fc800078e00ff */
[--C-:B------:R-:W-:Y:S01]  /*1110*/  @!P4 IMAD.IADD R12, R12, 0x1, -R3.reuse ;  /* 0x000000010c0cc824 */ /* 0x100fe200078e0a03 */
[----:B------:R-:W-:Y:S01]  /*1120*/  ISETP.GE.AND P4, PT, R21, RZ, PT ;  /* 0x000000ff1500720c */ /* 0x000fe20003f86270 */
[----:B------:R-:W-:Y:S02]  /*1130*/  VIADD R19, R4, 0x68 ;  /* 0x0000006804137836 */ /* 0x000fe40000000000 */
[----:B------:R-:W-:Y:S02]  /*1140*/  IMAD.MOV R16, RZ, RZ, -R16 ;  /* 0x000000ffff107224 */ /* 0x000fe400078e0a10 */
[----:B------:R-:W-:Y:S01]  /*1150*/  @!P2 IMAD.IADD R13, R13, 0x1, -R3 ;  /* 0x000000010d0da824 */ /* 0x000fe200078e0a03 */
[C---:B------:R-:W-:Y:S01]  /*1160*/  ISETP.GT.U32.AND P2, PT, R3.reuse, R12, PT ;  /* 0x0000000c0300720c */ /* 0x040fe20003f44070 */
[----:B------:R-:W-:Y:S01]  /*1170*/  @!P1 IMAD.MOV R11, RZ, RZ, -R11 ;  /* 0x000000ffff0b9224 */ /* 0x000fe200078e0a0b */
[----:B------:R-:W-:Y:S01]  /*1180*/  IABS R20, R19 ;  /* 0x0000001300147213 */ /* 0x000fe20000000000 */
[C---:B------:R-:W-:Y:S01]  /*1190*/  IMAD R16, R3.reuse, R16, R18 ;  /* 0x0000001003107224 */ /* 0x040fe200078e0212 */
[----:B------:R-:W-:Y:S01]  /*11a0*/  ISETP.GT.U32.AND P1, PT, R3, R15, PT ;  /* 0x0000000f0300720c */ /* 0x000fe20003f24070 */
[----:B------:R-:W-:Y:S01]  /*11b0*/  @!P3 IMAD.MOV R9, RZ, RZ, -R9 ;  /* 0x000000ffff09b224 */ /* 0x000fe200078e0a09 */
[----:B------:R-:W-:Y:S01]  /*11c0*/  ISETP.GE.AND P3, PT, R17, RZ, PT ;  /* 0x000000ff1100720c */ /* 0x000fe20003f66270 */
[----:B------:R-:W-:Y:S01]  /*11d0*/  @!P6 IMAD.IADD R14, R14, 0x1, -R3 ;  /* 0x000000010e0ee824 */ /* 0x000fe200078e0a03 */
[C---:B------:R-:W-:Y:S01]  /*11e0*/  ISETP.GT.U32.AND P6, PT, R3.reuse, R16, PT ;  /* 0x000000100300720c */ /* 0x040fe20003fc4070 */
[----:B------:R-:W-:Y:S01]  /*11f0*/  @!P5 IMAD.MOV R10, RZ, RZ, -R10 ;  /* 0x000000ffff0ad224 */ /* 0x000fe200078e0a0a */
[----:B------:R-:W-:Y:S01]  /*1200*/  ISETP.GT.U32.AND P5, PT, R3, R13, PT ;  /* 0x0000000d0300720c */ /* 0x000fe20003fa4070 */
[----:B------:R-:W-:-:S04]  /*1210*/  IMAD.HI.U32 R17, R5, R20, RZ ;  /* 0x0000001405117227 */ /* 0x000fc800078e00ff */
[----:B------:R-:W-:Y:S02]  /*1220*/  IMAD.MOV R17, RZ, RZ, -R17 ;  /* 0x000000ffff117224 */ /* 0x000fe400078e0a11 */
[--C-:B------:R-:W-:Y:S01]  /*1230*/  @!P2 IMAD.IADD R12, R12, 0x1, -R3.reuse ;  /* 0x000000010c0ca824 */ /* 0x100fe200078e0a03 */
[----:B------:R-:W-:Y:S01]  /*1240*/  ISETP.GE.AND P2, PT, R22, RZ, PT ;  /* 0x000000ff1600720c */ /* 0x000fe20003f46270 */
[--C-:B------:R-:W-:Y:S01]  /*1250*/  @!P1 IMAD.IADD R15, R15, 0x1, -R3.reuse ;  /* 0x000000010f0f9824 */ /* 0x100fe200078e0a03 */
[----:B------:R-:W-:Y:S01]  /*1260*/  ISETP.GE.AND P1, PT, R19, RZ, PT ;  /* 0x000000ff1300720c */ /* 0x000fe20003f26270 */
[C---:B------:R-:W-:Y:S02]  /*1270*/  IMAD R17, R3.reuse, R17, R20 ;  /* 0x0000001103117224 */ /* 0x040fe400078e0214 */
[--C-:B------:R-:W-:Y:S01]  /*1280*/  @!P6 IMAD.IADD R16, R16, 0x1, -R3.reuse ;  /* 0x000000011010e824 */ /* 0x100fe200078e0a03 */
[C---:B------:R-:W-:Y:S01]  /*1290*/  ISETP.GT.U32.AND P6, PT, R3.reuse, R15, PT ;  /* 0x0000000f0300720c */ /* 0x040fe20003fc4070 */
[----:B------:R-:W-:Y:S01]  /*12a0*/  @!P3 IMAD.MOV R12, RZ, RZ, -R12 ;  /* 0x000000ffff0cb224 */ /* 0x000fe200078e0a0c */
[----:B------:R-:W-:Y:S01]  /*12b0*/  ISETP.GT.U32.AND P3, PT, R3, R17, PT ;  /* 0x000000110300720c */ /* 0x000fe20003f64070 */
[----:B------:R-:W-:Y:S01]  /*12c0*/  @!P5 IMAD.IADD R13, R13, 0x1, -R3 ;  /* 0x000000010d0dd824 */ /* 0x000fe200078e0a03 */
[----:B------:R-:W-:Y:S01]  /*12d0*/  ISETP.GE.AND P5, PT, R23, RZ, PT ;  /* 0x000000ff1700720c */ /* 0x000fe20003fa6270 */
[----:B------:R-:W-:-:S02]  /*12e0*/  VIADD R21, R4, 0x66 ;  /* 0x0000006604157836 */ /* 0x000fc40000000000 */
[----:B------:R-:W-:Y:S01]  /*12f0*/  @!P0 IMAD.MOV R13, RZ, RZ, -R13 ;  /* 0x000000ffff0d8224 */ /* 0x000fe200078e0a0d */
[----:B------:R-:W-:Y:S01]  /*1300*/  ISETP.GT.U32.AND P0, PT, R3, R16, PT ;  /* 0x000000100300720c */ /* 0x000fe20003f04070 */
[C---:B------:R-:W-:Y:S01]  /*1310*/  VIADD R23, R4.reuse, 0x64 ;  /* 0x0000006404177836 */ /* 0x040fe20000000000 */
[----:B------:R-:W-:Y:S01]  /*1320*/  IABS R22, R21 ;  /* 0x0000001500167213 */ /* 0x000fe20000000000 */
[----:B------:R-:W-:Y:S02]  /*1330*/  VIADD R25, R4, 0x62 ;  /* 0x0000006204197836 */ /* 0x000fe40000000000 */
[--C-:B------:R-:W-:Y:S01]  /*1340*/  @!P6 IMAD.IADD R15, R15, 0x1, -R3.reuse ;  /* 0x000000010f0fe824 */ /* 0x100fe200078e0a03 */
[----:B------:R-:W-:Y:S01]  /*1350*/  IABS R24, R23 ;  /* 0x0000001700187213 */ /* 0x000fe20000000000 */
[----:B------:R-:W-:Y:S01]  /*1360*/  @!P3 IMAD.IADD R17, R17, 0x1, -R3 ;  /* 0x000000011111b824 */ /* 0x000fe200078e0a03 */
[----:B------:R-:W-:Y:S01]  /*1370*/  IABS R26, R25 ;  /* 0x00000019001a7213 */ /* 0x000fe20000000000 */
[----:B------:R-:W-:Y:S01]  /*1380*/  IMAD.HI.U32 R18, R5, R22, RZ ;  /* 0x0000001605127227 */ /* 0x000fe200078e00ff */
[----:B------:R-:W-:-:S03]  /*1390*/  ISETP.GE.AND P3, PT, R25, RZ, PT ;  /* 0x000000ff1900720c */ /* 0x000fc60003f66270 */
[----:B------:R-:W-:-:S04]  /*13a0*/  IMAD.HI.U32 R19, R5, R24, RZ ;  /* 0x0000001805137227 */ /* 0x000fc800078e00ff */
[----:B------:R-:W-:Y:S01]  /*13b0*/  @!P2 IMAD.MOV R15, RZ, RZ, -R15 ;  /* 0x000000ffff0fa224 */ /* 0x000fe200078e0a0f */
[----:B------:R-:W-:Y:S01]  /*13c0*/  ISETP.GT.U32.AND P2, PT, R3, R17, PT ;  /* 0x000000110300720c */ /* 0x000fe20003f44070 */
[----:B------:R-:W-:-:S04]  /*13d0*/  IMAD.HI.U32 R20, R5, R26, RZ ;  /* 0x0000001a05147227 */ /* 0x000fc800078e00ff */
[----:B------:R-:W-:Y:S01]  /*13e0*/  @!P0 IMAD.IADD R16, R16, 0x1, -R3 ;  /* 0x0000000110108824 */ /* 0x000fe200078e0a03 */
[----:B------:R-:W-:Y:S01]  /*13f0*/  ISETP.GE.AND P0, PT, R23, RZ, PT ;  /* 0x000000ff1700720c */ /* 0x000fe20003f06270 */
[----:B------:R-:W-:Y:S02]  /*1400*/  IMAD.MOV R18, RZ, RZ, -R18 ;  /* 0x000000ffff127224 */ /* 0x000fe400078e0a12 */
[----:B------:R-:W-:Y:S01]  /*1410*/  @!P4 IMAD.MOV R14, RZ, RZ, -R14 ;  /* 0x000000ffff0ec224 */ /* 0x000fe200078e0a0e */
[----:B------:R-:W-:Y:S01]  /*1420*/  ISETP.GE.AND P4, PT, R21, RZ, PT ;  /* 0x000000ff1500720c */ /* 0x000fe20003f86270 */
[----:B------:R-:W-:Y:S02]  /*1430*/  IMAD.MOV R19, RZ, RZ, -R19 ;  /* 0x000000ffff137224 */ /* 0x000fe400078e0a13 */
[----:B------:R-:W-:Y:S02]  /*1440*/  VIADD R23, R4, 0x60 ;  /* 0x0000006004177836 */ /* 0x000fe40000000000 */
[----:B------:R-:W-:-:S02]  /*1450*/  IMAD.MOV R21, RZ, RZ, -R20 ;  /* 0x000000ffff157224 */ /* 0x000fc400078e0a14 */
[C---:B------:R-:W-:Y:S01]  /*1460*/  IMAD R18, R3.reuse, R18, R22 ;  /* 0x0000001203127224 */ /* 0x040fe200078e0216 */
[----:B------:R-:W-:Y:S01]  /*1470*/  IABS R22, R23 ;  /* 0x0000001700167213 */ /* 0x000fe20000000000 */
[C---:B------:R-:W-:Y:S02]  /*1480*/  IMAD R20, R3.reuse, R19, R24 ;  /* 0x0000001303147224 */ /* 0x040fe400078e0218 */
[C---:B------:R-:W-:Y:S01]  /*1490*/  IMAD R19, R3.reuse, R21, R26 ;  /* 0x0000001503137224 */ /* 0x040fe200078e021a */
[C---:B------:R-:W-:Y:S01]  /*14a0*/  ISETP.GT.U32.AND P6, PT, R3.reuse, R18, PT ;  /* 0x000000120300720c */ /* 0x040fe20003fc4070 */
[----:B------:R-:W-:Y:S01]  /*14b0*/  @!P5 IMAD.MOV R16, RZ, RZ, -R16 ;  /* 0x000000ffff10d224 */ /* 0x000fe200078e0a10 */
[----:B------:R-:W-:Y:S01]  /*14c0*/  ISETP.GT.U32.AND P5, PT, R3, R20, PT ;  /* 0x000000140300720c */ /* 0x000fe20003fa4070 */
[----:B------:R-:W-:-:S04]  /*14d0*/  IMAD.HI.U32 R21, R5, R22, RZ ;  /* 0x0000001605157227 */ /* 0x000fc800078e00ff */
[----:B------:R-:W-:Y:S01]  /*14e0*/  @!P2 IMAD.IADD R17, R17, 0x1, -R3 ;  /* 0x000000011111a824 */ /* 0x000fe200078e0a03 */
[C---:B------:R-:W-:Y:S01]  /*14f0*/  ISETP.GT.U32.AND P2, PT, R3.reuse, R19, PT ;  /* 0x000000130300720c */ /* 0x040fe20003f44070 */
[----:B------:R-:W-:Y:S02]  /*1500*/  IMAD.MOV R21, RZ, RZ, -R21 ;  /* 0x000000ffff157224 */ /* 0x000fe400078e0a15 */
[----:B------:R-:W-:Y:S02]  /*1510*/  VIADD R29, R4, 0x5a ;  /* 0x0000005a041d7836 */ /* 0x000fe40000000000 */
[C---:B------:R-:W-:Y:S02]  /*1520*/  IMAD R21, R3.reuse, R21, R22 ;  /* 0x0000001503157224 */ /* 0x040fe400078e0216 */
[----:B------:R-:W-:Y:S01]  /*1530*/  @!P5 IMAD.IADD R20, R20, 0x1, -R3 ;  /* 0x000000011414d824 */ /* 0x000fe200078e0a03 */
[----:B------:R-:W-:Y:S01]  /*1540*/  IABS R30, R29 ;  /* 0x0000001d001e7213 */ /* 0x000fe20000000000 */
[----:B------:R-:W-:Y:S01]  /*1550*/  VIADD R25, R4, 0x5e ;  /* 0x0000005e04197836 */ /* 0x000fe20000000000 */
[----:B------:R-:W-:Y:S01]  /*1560*/  ISETP.GT.U32.AND P5, PT, R3, R21, PT ;  /* 0x000000150300720c */ /* 0x000fe20003fa4070 */
[----:B------:R-:W-:-:S02]  /*1570*/  @!P1 IMAD.MOV R17, RZ, RZ, -R17 ;  /* 0x000000ffff119224 */ /* 0x000fc400078e0a11 */
[--C-:B------:R-:W-:Y:S01]  /*1580*/  @!P2 IMAD.IADD R19, R19, 0x1, -R3.reuse ;  /* 0x000000011313a824 */ /* 0x100fe200078e0a03 */
[----:B------:R-:W-:Y:S01]  /*1590*/  IABS R26, R25 ;  /* 0x00000019001a7213 */ /* 0x000fe20000000000 */
[----:B------:R-:W-:Y:S01]  /*15a0*/  @!P6 IMAD.IADD R18, R18, 0x1, -R3 ;  /* 0x000000011212e824 */ /* 0x000fe200078e0a03 */
[----:B------:R-:W-:Y:S01]  /*15b0*/  ISETP.GT.U32.AND P2, PT, R3, R20, PT ;  /* 0x000000140300720c */ /* 0x000fe20003f44070 */
[----:B------:R-:W-:Y:S01]  /*15c0*/  IMAD.HI.U32 R24, R5, R30, RZ ;  /* 0x0000001e05187227 */ /* 0x000fe200078e00ff */
[C---:B------:R-:W-:Y:S02]  /*15d0*/  ISETP.GT.U32.AND P1, PT, R3.reuse, R19, PT ;  /* 0x000000130300720c */ /* 0x040fe40003f24070 */
[----:B------:R-:W-:Y:S01]  /*15e0*/  ISETP.GT.U32.AND P6, PT, R3, R18, PT ;  /* 0x000000120300720c */ /* 0x000fe20003fc4070 */
[----:B------:R-:W-:-:S04]  /*15f0*/  IMAD.HI.U32 R22, R5, R26, RZ ;  /* 0x0000001a05167227 */ /* 0x000fc800078e00ff */
[--C-:B------:R-:W-:Y:S02]  /*1600*/  @!P5 IMAD.IADD R21, R21, 0x1, -R3.reuse ;  /* 0x000000011515d824 */ /* 0x100fe400078e0a03 */
[----:B------:R-:W-:Y:S02]  /*1610*/  IMAD.MOV R24, RZ, RZ, -R24 ;  /* 0x000000ffff187224 */ /* 0x000fe400078e0a18 */
[----:B------:R-:W-:Y:S01]  /*1620*/  VIADD R27, R4, 0x5c ;  /* 0x0000005c041b7836 */ /* 0x000fe20000000000 */
[C---:B------:R-:W-:Y:S01]  /*1630*/  ISETP.GT.U32.AND P5, PT, R3.reuse, R21, PT ;  /* 0x000000150300720c */ /* 0x040fe20003fa4070 */
[----:B------:R-:W-:Y:S02]  /*1640*/  IMAD.MOV R22, RZ, RZ, -R22 ;  /* 0x000000ffff167224 */ /* 0x000fe400078e0a16 */
[----:B------:R-:W-:Y:S01]  /*1650*/  IMAD R24, R3, R24, R30 ;  /* 0x0000001803187224 */ /* 0x000fe200078e021e */
[----:B------:R-:W-:Y:S01]  /*1660*/  IABS R28, R27 ;  /* 0x0000001b001c7213 */ /* 0x000fe20000000000 */
[----:B------:R-:W-:-:S02]  /*1670*/  @!P1 IMAD.IADD R19, R19, 0x1, -R3 ;  /* 0x0000000113139824 */ /* 0x000fc400078e0a03 */
[C---:B------:R-:W-:Y:S02]  /*1680*/  IMAD R22, R3.reuse, R22, R26 ;  /* 0x0000001603167224 */ /* 0x040fe400078e021a */
[----:B------:R-:W-:Y:S01]  /*1690*/  @!P3 IMAD.MOV R19, RZ, RZ, -R19 ;  /* 0x000000ffff13b224 */ /* 0x000fe200078e0a13 */
[----:B------:R-:W-:Y:S01]  /*16a0*/  ISETP.GT.U32.AND P3, PT, R3, R24, PT ;  /* 0x000000180300720c */ /* 0x000fe20003f64070 */
[----:B------:R-:W-:Y:S02]  /*16b0*/  VIADD R31, R4, 0x58 ;  /* 0x00000058041f7836 */ /* 0x000fe40000000000 */
[--C-:B------:R-:W-:Y:S01]  /*16c0*/  @!P6 IMAD.IADD R18, R18, 0x1, -R3.reuse ;  /* 0x000000011212e824 */ /* 0x100fe200078e0a03 */
[----:B------:R-:W-:Y:S01]  /*16d0*/  ISETP.GE.AND P6, PT, R23, RZ, PT ;  /* 0x000000ff1700720c */ /* 0x000fe20003fc6270 */
[----:B------:R-:W-:Y:S01]  /*16e0*/  @!P2 IMAD.IADD R20, R20, 0x1, -R3 ;  /* 0x000000011414a824 */ /* 0x000fe200078e0a03 */
[----:B------:R-:W-:Y:S01]  /*16f0*/  ISETP.GT.U32.AND P2, PT, R3, R22, PT ;  /* 0x000000160300720c */ /* 0x000fe20003f44070 */
[----:B------:R-:W-:Y:S01]  /*1700*/  IMAD.HI.U32 R23, R5, R28, RZ ;  /* 0x0000001c05177227 */ /* 0x000fe200078e00ff */
[----:B------:R-:W-:-:S03]  /*1710*/  IABS R26, R31 ;  /* 0x0000001f001a7213 */ /* 0x000fc60000000000 */
[----:B------:R-:W-:Y:S01]  /*1720*/  @!P5 IMAD.IADD R21, R21, 0x1, -R3 ;  /* 0x000000011515d824 */ /* 0x000fe200078e0a03 */
[----:B------:R-:W-:Y:S01]  /*1730*/  ISETP.GE.AND P5, PT, R29, RZ, PT ;  /* 0x000000ff1d00720c */ /* 0x000fe20003fa6270 */
[----:B------:R-:W-:Y:S01]  /*1740*/  @!P4 IMAD.MOV R18, RZ, RZ, -R18 ;  /* 0x000000ffff12c224 */ /* 0x000fe200078e0a12 */
[----:B------:R-:W-:Y:S01]  /*1750*/  ISETP.GE.AND P4, PT, R25, RZ, PT ;  /* 0x000000ff1900720c */ /* 0x000fe20003f86270 */
[----:B------:R-:W-:Y:S02]  /*1760*/  IMAD.MOV R23, RZ, RZ, -R23 ;  /* 0x000000ffff177224 */ /* 0x000fe400078e0a17 */
[----:B------:R-:W-:Y:S02]  /*1770*/  VIADD R29, R4, 0x56 ;  /* 0x00000056041d7836 */ /* 0x000fe40000000000 */
[----:B------:R-:W-:-:S04]  /*1780*/  IMAD.HI.U32 R25, R5, R26, RZ ;  /* 0x0000001a05197227 */ /* 0x000fc800078e00ff */
[C---:B------:R-:W-:Y:S01]  /*1790*/  IMAD R23, R3.reuse, R23, R28 ;  /* 0x0000001703177224 */ /* 0x040fe200078e021c */
[----:B------:R-:W-:Y:S01]  /*17a0*/  IABS R28, R29 ;  /* 0x0000001d001c7213 */ /* 0x000fe20000000000 */
[----:B------:R-:W-:Y:S02]  /*17b0*/  @!P3 IMAD.IADD R24, R24, 0x1, -R3 ;  /* 0x000000011818b824 */ /* 0x000fe400078e0a03 */
[----:B------:R-:W-:Y:S01]  /*17c0*/  IMAD.MOV R25, RZ, RZ, -R25 ;  /* 0x000000ffff197224 */ /* 0x000fe200078e0a19 */
[C---:B------:R-:W-:Y:S01]  /*17d0*/  ISETP.GT.U32.AND P1, PT, R3.reuse, R23, PT ;  /* 0x000000170300720c */ /* 0x040fe20003f24070 */
[----:B------:R-:W-:Y:S01]  /*17e0*/  @!P2 IMAD.IADD R22, R22, 0x1, -R3 ;  /* 0x000000011616a824 */ /* 0x000fe200078e0a03 */
[C---:B------:R-:W-:Y:S01]  /*17f0*/  ISETP.GT.U32.AND P3, PT, R3.reuse, R24, PT ;  /* 0x000000180300720c */ /* 0x040fe20003f64070 */
[C---:B------:R-:W-:Y:S02]  /*1800*/  IMAD R25, R3.reuse, R25, R26 ;  /* 0x0000001903197224 */ /* 0x040fe400078e021a */
[----:B------:R-:W-:Y:S01]  /*1810*/  VIADD R33, R4, 0x54 ;  /* 0x0000005404217836 */ /* 0x000fe20000000000 */
[----:B------:R-:W-:Y:S01]  /*1820*/  ISETP.GT.U32.AND P2, PT, R3, R22, PT ;  /* 0x000000160300720c */ /* 0x000fe20003f44070 */
[----:B------:R-:W-:-:S03]  /*1830*/  IMAD.HI.U32 R26, R5, R28, RZ ;  /* 0x0000001c051a7227 */ /* 0x000fc600078e00ff */
[----:B------:R-:W-:Y:S01]  /*1840*/  IABS R30, R33 ;  /* 0x00000021001e7213 */ /* 0x000fe20000000000 */
[----:B------:R-:W-:Y:S01]  /*1850*/  @!P6 IMAD.MOV R21, RZ, RZ, -R21 ;  /* 0x000000ffff15e224 */ /* 0x000fe200078e0a15 */
[----:B------:R-:W-:Y:S01]  /*1860*/  ISETP.GT.U32.AND P6, PT, R3, R25, PT ;  /* 0x000000190300720c */ /* 0x000fe20003fc4070 */
[----:B------:R-:W-:Y:S02]  /*1870*/  IMAD.MOV R26, RZ, RZ, -R26 ;  /* 0x000000ffff1a7224 */ /* 0x000fe400078e0a1a */
[----:B------:R-:W-:Y:S01]  /*1880*/  @!P0 IMAD.MOV R20, RZ, RZ, -R20 ;  /* 0x000000ffff148224 */ /* 0x000fe200078e0a14 */
[----:B------:R-:W-:Y:S01]  /*1890*/  ISETP.GE.AND P0, PT, R27, RZ, PT ;  /* 0x000000ff1b00720c */ /* 0x000fe20003f06270 */
[----:B------:R-:W-:Y:S02]  /*18a0*/  IMAD R26, R3, R26, R28 ;  /* 0x0000001a031a7224 */ /* 0x000fe400078e021c */
[----:B------:R-:W-:-:S04]  /*18b0*/  IMAD.HI.U32 R27, R5, R30, RZ ;  /* 0x0000001e051b7227 */ /* 0x000fc800078e00ff */
[----:B------:R-:W-:Y:S01]  /*18c0*/  @!P3 IMAD.IADD R24, R24, 0x1, -R3 ;  /* 0x000000011818b824 */ /* 0x000fe200078e0a03 */
[----:B------:R-:W-:Y:S01]  /*18d0*/  ISETP.GT.U32.AND P3, PT, R3, R26, PT ;  /* 0x0000001a0300720c */ /* 0x000fe20003f64070 */
[----:B------:R-:W-:Y:S02]  /*18e0*/  IMAD.MOV R27, RZ, RZ, -R27 ;  /* 0x000000ffff1b7224 */ /* 0x000fe400078e0a1b */
[--C-:B------:R-:W-:Y:S01]  /*18f0*/  @!P2 IMAD.IADD R22, R22, 0x1, -R3.reuse ;  /* 0x000000011616a824 */ /* 0x100fe200078e0a03 */
[----:B------:R-:W-:Y:S01]  /*1900*/  ISETP.GE.AND P2, PT, R31, RZ, PT ;  /* 0x000000ff1f00720c */ /* 0x000fe20003f46270 */
[----:B------:R-:W-:Y:S02]  /*1910*/  VIADD R31, R4, 0x52 ;  /* 0x00000052041f7836 */ /* 0x000fe40000000000 */
[--C-:B------:R-:W-:Y:S01]  /*1920*/  @!P6 IMAD.IADD R25, R25, 0x1, -R3.reuse ;  /* 0x000000011919e824 */ /* 0x100fe200078e0a03 */
[----:B------:R-:W-:Y:S01]  /*1930*/  ISETP.GE.AND P6, PT, R33, RZ, PT ;  /* 0x000000ff2100720c */ /* 0x000fe20003fc6270 */
[C---:B------:R-:W-:Y:S01]  /*1940*/  IMAD R27, R3.reuse, R27, R30 ;  /* 0x0000001b031b7224 */ /* 0x040fe200078e021e */
[----:B------:R-:W-:Y:S01]  /*1950*/  IABS R32, R31 ;  /* 0x0000001f00207213 */ /* 0x000fe20000000000 */
[----:B------:R-:W-:Y:S01]  /*1960*/  @!P4 IMAD.MOV R22, RZ, RZ, -R22 ;  /* 0x000000ffff16c224 */ /* 0x000fe200078e0a16 */
[C---:B------:R-:W-:Y:S01]  /*1970*/  ISETP.GT.U32.AND P4, PT, R3.reuse, R25, PT ;  /* 0x000000190300720c */ /* 0x040fe20003f84070 */
[----:B------:R-:W-:Y:S01]  /*1980*/  @!P5 IMAD.MOV R24, RZ, RZ, -R24 ;  /* 0x000000ffff18d224 */ /* 0x000fe200078e0a18 */
[----:B------:R-:W-:Y:S01]  /*1990*/  ISETP.GT.U32.AND P5, PT, R3, R27, PT ;  /* 0x0000001b0300720c */ /* 0x000fe20003fa4070 */
[----:B------:R-:W-:-:S02]  /*19a0*/  @!P1 IMAD.IADD R23, R23, 0x1, -R3 ;  /* 0x0000000117179824 */ /* 0x000fc400078e0a03 */
[--C-:B------:R-:W-:Y:S02]  /*19b0*/  @!P3 IMAD.IADD R26, R26, 0x1, -R3.reuse ;  /* 0x000000011a1ab824 */ /* 0x100fe400078e0a03 */
[----:B------:R-:W-:Y:S01]  /*19c0*/  IMAD.HI.U32 R28, R5, R32, RZ ;  /* 0x00000020051c7227 */ /* 0x000fe200078e00ff */
[C---:B------:R-:W-:Y:S02]  /*19d0*/  ISETP.GT.U32.AND P1, PT, R3.reuse, R23, PT ;  /* 0x000000170300720c */ /* 0x040fe40003f24070 */
[----:B------:R-:W-:Y:S01]  /*19e0*/  ISETP.GT.U32.AND P3, PT, R3, R26, PT ;  /* 0x0000001a0300720c */ /* 0x000fe20003f64070 */
[----:B------:R-:W-:Y:S02]  /*19f0*/  IMAD.MOV R28, RZ, RZ, -R28 ;  /* 0x000000ffff1c7224 */ /* 0x000fe400078e0a1c */
[----:B------:R-:W-:Y:S02]  /*1a00*/  VIADD R30, R4, 0x4e ;  /* 0x0000004e041e7836 */ /* 0x000fe40000000000 */
[----:B------:R-:W-:-:S02]  /*1a10*/  @!P4 IMAD.IADD R25, R25, 0x1, -R3 ;  /* 0x000000011919c824 */ /* 0x000fc400078e0a03 */
[----:B------:R-:W-:Y:S01]  /*1a20*/  IMAD R28, R3, R28, R32 ;  /* 0x0000001c031c7224 */ /* 0x000fe200078e0220 */
[----:B------:R-:W-:Y:S01]  /*1a30*/  IABS R34, R30 ;  /* 0x0000001e00227213 */ /* 0x000fe20000000000 */
[----:B------:R-:W-:Y:S02]  /*1a40*/  @!P5 IMAD.IADD R27, R27, 0x1, -R3 ;  /* 0x000000011b1bd824 */ /* 0x000fe400078e0a03 */
[----:B------:R-:W-:Y:S01]  /*1a50*/  @!P2 IMAD.MOV R25, RZ, RZ, -R25 ;  /* 0x000000ffff19a224 */ /* 0x000fe200078e0a19 */
[----:B------:R-:W-:Y:S01]  /*1a60*/  ISETP.GT.U32.AND P2, PT, R3, R28, PT ;  /* 0x0000001c0300720c */ /* 0x000fe20003f44070 */
[--C-:B------:R-:W-:Y:S01]  /*1a70*/  @!P1 IMAD.IADD R23, R23, 0x1, -R3.reuse ;  /* 0x0000000117179824 */ /* 0x100fe200078e0a03 */
[----:B------:R-:W-:Y:S01]  /*1a80*/  ISETP.GT.U32.AND P5, PT, R3, R27, PT ;  /* 0x0000001b0300720c */ /* 0x000fe20003fa4070 */
[----:B------:R-:W-:Y:S01]  /*1a90*/  @!P3 IMAD.IADD R26, R26, 0x1, -R3 ;  /* 0x000000011a1ab824 */ /* 0x000fe200078e0a03 */
[----:B------:R-:W-:Y:S01]  /*1aa0*/  ISETP.GE.AND P1, PT, R29, RZ, PT ;  /* 0x000000ff1d00720c */ /* 0x000fe20003f26270 */
[----:B------:R-:W-:Y:S01]  /*1ab0*/  VIADD R29, R4, 0x50 ;  /* 0x00000050041d7836 */ /* 0x000fe20000000000 */
[----:B------:R-:W-:Y:S01]  /*1ac0*/  ISETP.GE.AND P3, PT, R30, RZ, PT ;  /* 0x000000ff1e00720c */ /* 0x000fe20003f66270 */
[----:B------:R-:W-:-:S03]  /*1ad0*/  IMAD.HI.U32 R30, R5, R34, RZ ;  /* 0x00000022051e7227 */ /* 0x000fc600078e00ff */
[----:B------:R-:W-:Y:S01]  /*1ae0*/  ISETP.GE.AND P4, PT, R29, RZ, PT ;  /* 0x000000ff1d00720c */ /* 0x000fe20003f86270 */
[----:B------:R-:W-:Y:S01]  /*1af0*/  @!P0 IMAD.MOV R23, RZ, RZ, -R23 ;  /* 0x000000ffff178224 */ /* 0x000fe200078e0a17 */
[----:B------:R-:W-:Y:S01]  /*1b00*/  ISETP.GE.AND P0, PT, R31, RZ, PT ;  /* 0x000000ff1f00720c */ /* 0x000fe20003f06270 */
[----:B------:R-:W-:Y:S01]  /*1b10*/  VIADD R31, R4, 0x4c ;  /* 0x0000004c041f7836 */ /* 0x000fe20000000000 */
[----:B------:R-:W-:Y:S01]  /*1b20*/  IABS R29, R29 ;  /* 0x0000001d001d7213 */ /* 0x000fe20000000000 */
[----:B------:R-:W-:Y:S02]  /*1b30*/  IMAD.MOV R30, RZ, RZ, -R30 ;  /* 0x000000ffff1e7224 */ /* 0x000fe400078e0a1e */
[--C-:B------:R-:W-:Y:S01]  /*1b40*/  @!P5 IMAD.IADD R27, R27, 0x1, -R3.reuse ;  /* 0x000000011b1bd824 */ /* 0x100fe200078e0a03 */
[----:B------:R-:W-:Y:S01]  /*1b50*/  IABS R36, R31 ;  /* 0x0000001f00247213 */ /* 0x000fe20000000000 */
[----:B------:R-:W-:Y:S02]  /*1b60*/  @!P2 IMAD.IADD R28, R28, 0x1, -R3 ;  /* 0x000000011c1ca824 */ /* 0x000fe400078e0a03 */
[----:B------:R-:W-:-:S02]  /*1b70*/  IMAD R30, R3, R30, R34 ;  /* 0x0000001e031e7224 */ /* 0x000fc400078e0222 */
[----:B------:R-:W-:Y:S01]  /*1b80*/  IMAD.MOV.U32 R32, RZ, RZ, R29 ;  /* 0x000000ffff207224 */ /* 0x000fe200078e001d */
[----:B------:R-:W-:Y:S01]  /*1b90*/  ISETP.GT.U32.AND P2, PT, R3, R28, PT ;  /* 0x0000001c0300720c */ /* 0x000fe20003f44070 */
[----:B------:R-:W-:Y:S01]  /*1ba0*/  @!P1 IMAD.MOV R26, RZ, RZ, -R26 ;  /* 0x000000ffff1a9224 */ /* 0x000fe200078e0a1a */
[----:B------:R-:W-:Y:S01]  /*1bb0*/  ISETP.GE.AND P1, PT, R31, RZ, PT ;  /* 0x000000ff1f00720c */ /* 0x000fe20003f26270 */
[----:B------:R-:W-:Y:S01]  /*1bc0*/  @!P6 IMAD.MOV R27, RZ, RZ, -R27 ;  /* 0x000000ffff1be224 */ /* 0x000fe200078e0a1b */
[----:B------:R-:W-:Y:S01]  /*1bd0*/  ISETP.GT.U32.AND P6, PT, R3, R30, PT ;  /* 0x0000001e0300720c */ /* 0x000fe20003fc4070 */
[----:B------:R-:W-:-:S04]  /*1be0*/  IMAD.HI.U32 R29, R5, R32, RZ ;  /* 0x00000020051d7227 */ /* 0x000fc800078e00ff */
[----:B------:R-:W-:-:S04]  /*1bf0*/  IMAD.HI.U32 R31, R5, R36, RZ ;  /* 0x00000024051f7227 */ /* 0x000fc800078e00ff */
[----:B------:R-:W-:Y:S02]  /*1c00*/  IMAD.MOV R29, RZ, RZ, -R29 ;  /* 0x000000ffff1d7224 */ /* 0x000fe400078e0a1d */
[----:B------:R-:W-:Y:S02]  /*1c10*/  IMAD.MOV R31, RZ, RZ, -R31 ;  /* 0x000000ffff1f7224 */ /* 0x000fe400078e0a1f */
[C---:B------:R-:W-:Y:S02]  /*1c20*/  IMAD R29, R3.reuse, R29, R32 ;  /* 0x0000001d031d7224 */ /* 0x040fe400078e0220 */
[----:B------:R-:W-:Y:S02]  /*1c30*/  VIADD R35, R4, 0x4a ;  /* 0x0000004a04237836 */ /* 0x000fe40000000000 */
[C---:B------:R-:W-:Y:S01]  /*1c40*/  IMAD R31, R3.reuse, R31, R36 ;  /* 0x0000001f031f7224 */ /* 0x040fe200078e0224 */
[C---:B------:R-:W-:Y:S01]  /*1c50*/  ISETP.GT.U32.AND P5, PT, R3.reuse, R29, PT ;  /* 0x0000001d0300720c */ /* 0x040fe20003fa4070 */
[--C-:B------:R-:W-:Y:S01]  /*1c60*/  @!P2 IMAD.IADD R28, R28, 0x1, -R3.reuse ;  /* 0x000000011c1ca824 */ /* 0x100fe200078e0a03 */
[----:B------:R-:W-:Y:S01]  /*1c70*/  IABS R34, R35 ;  /* 0x0000002300227213 */ /* 0x000fe20000000000 */
[----:B------:R-:W-:Y:S01]  /*1c80*/  @!P6 IMAD.IADD R30, R30, 0x1, -R3 ;  /* 0x000000011e1ee824 */ /* 0x000fe200078e0a03 */
[----:B------:R-:W-:Y:S01]  /*1c90*/  ISETP.GT.U32.AND P2, PT, R3, R31, PT ;  /* 0x0000001f0300720c */ /* 0x000fe20003f44070 */
[----:B------:R-:W-:-:S02]  /*1ca0*/  VIADD R37, R4, 0x48 ;  /* 0x0000004804257836 */ /* 0x000fc40000000000 */
[----:B------:R-:W-:Y:S01]  /*1cb0*/  IMAD.HI.U32 R32, R5, R34, RZ ;  /* 0x0000002205207227 */ /* 0x000fe200078e00ff */
[----:B------:R-:W-:Y:S02]  /*1cc0*/  ISETP.GT.U32.AND P6, PT, R3, R30, PT ;  /* 0x0000001e0300720c */ /* 0x000fe40003fc4070 */
[----:B------:R-:W-:Y:S01]  /*1cd0*/  IABS R36, R37 ;  /* 0x0000002500247213 */ /* 0x000fe20000000000 */
[----:B------:R-:W-:Y:S02]  /*1ce0*/  IMAD.MOV R32, RZ, RZ, -R32 ;  /* 0x000000ffff207224 */ /* 0x000fe400078e0a20 */
[--C-:B------:R-:W-:Y:S02]  /*1cf0*/  @!P5 IMAD.IADD R29, R29, 0x1, -R3.reuse ;  /* 0x000000011d1dd824 */ /* 0x100fe400078e0a03 */
[----:B------:R-:W-:Y:S02]  /*1d00*/  IMAD R32, R3, R32, R34 ;  /* 0x0000002003207224 */ /* 0x000fe400078e0222 */
[----:B------:R-:W-:Y:S01]  /*1d10*/  @!P2 IMAD.IADD R31, R31, 0x1, -R3 ;  /* 0x000000011f1fa824 */ /* 0x000fe200078e0a03 */
[----:B------:R-:W-:Y:S01]  /*1d20*/  ISETP.GT.U32.AND P5, PT, R3, R29, PT ;  /* 0x0000001d0300720c */ /* 0x000fe20003fa4070 */
[----:B------:R-:W-:-:S03]  /*1d30*/  IMAD.HI.U32 R33, R5, R36, RZ ;  /* 0x0000002405217227 */ /* 0x000fc600078e00ff */
[C---:B------:R-:W-:Y:S01]  /*1d40*/  ISETP.GT.U32.AND P2, PT, R3.reuse, R31, PT ;  /* 0x0000001f0300720c */ /* 0x040fe20003f44070 */
[----:B------:R-:W-:Y:S01]  /*1d50*/  @!P6 IMAD.IADD R30, R30, 0x1, -R3 ;  /* 0x000000011e1ee824 */ /* 0x000fe200078e0a03 */
[----:B------:R-:W-:Y:S01]  /*1d60*/  ISETP.GT.U32.AND P6, PT, R3, R32, PT ;  /* 0x000000200300720c */ /* 0x000fe20003fc4070 */
[----:B------:R-:W-:Y:S01]  /*1d70*/  @!P0 IMAD.MOV R28, RZ, RZ, -R28 ;  /* 0x000000ffff1c8224 */ /* 0x000fe200078e0a1c */
[----:B------:R-:W-:Y:S01]  /*1d80*/  ISETP.GE.AND P0, PT, R35, RZ, PT ;  /* 0x000000ff2300720c */ /* 0x000fe20003f06270 */
[----:B------:R-:W-:Y:S02]  /*1d90*/  IMAD.MOV R33, RZ, RZ, -R33 ;  /* 0x000000ffff217224 */ /* 0x000fe400078e0a21 */
[----:B------:R-:W-:Y:S02]  /*1da0*/  VIADD R35, R4, 0x44 ;  /* 0x0000004404237836 */ /* 0x000fe40000000000 */
[--C-:B------:R-:W-:Y:S01]  /*1db0*/  @!P5 IMAD.IADD R29, R29, 0x1, -R3.reuse ;  /* 0x000000011d1dd824 */ /* 0x100fe200078e0a03 */
[----:B------:R-:W-:Y:S01]  /*1dc0*/  ISETP.GE.AND P5, PT, R37, RZ, PT ;  /* 0x000000ff2500720c */ /* 0x000fe20003fa6270 */
[----:B------:R-:W-:Y:S01]  /*1dd0*/  IMAD R34, R3, R33, R36 ;  /* 0x0000002103227224 */ /* 0x000fe200078e0224 */
[----:B------:R-:W-:Y:S01]  /*1de0*/  IABS R36, R35 ;  /* 0x0000002300247213 */ /* 0x000fe20000000000 */
[----:B------:R-:W-:-:S02]  /*1df0*/  @!P2 IMAD.IADD R31, R31, 0x1, -R3 ;  /* 0x000000011f1fa824 */ /* 0x000fc400078e0a03 */
[----:B------:R-:W-:Y:S01]  /*1e00*/  @!P6 IMAD.IADD R32, R32, 0x1, -R3 ;  /* 0x000000012020e824 */ /* 0x000fe200078e0a03 */
[----:B------:R-:W-:Y:S01]  /*1e10*/  ISETP.GE.AND P6, PT, R35, RZ, PT ;  /* 0x000000ff2300720c */ /* 0x000fe20003fc6270 */
[----:B------:R-:W-:Y:S01]  /*1e20*/  @!P4 IMAD.MOV R29, RZ, RZ, -R29 ;  /* 0x000000ffff1dc224 */ /* 0x000fe200078e0a1d */
[C---:B------:R-:W-:Y:S01]  /*1e30*/  ISETP.GT.U32.AND P4, PT, R3.reuse, R34, PT ;  /* 0x000000220300720c */ /* 0x040fe20003f84070 */
[----:B------:R-:W-:Y:S01]  /*1e40*/  @!P1 IMAD.MOV R31, RZ, RZ, -R31 ;  /* 0x000000ffff1f9224 */ /* 0x000fe200078e0a1f */
[----:B------:R-:W-:Y:S01]  /*1e50*/  ISETP.GT.U32.AND P1, PT, R3, R32, PT ;  /* 0x000000200300720c */ /* 0x000fe20003f24070 */
[----:B------:R-:W-:-:S04]  /*1e60*/  IMAD.HI.U32 R35, R5, R36, RZ ;  /* 0x0000002405237227 */ /* 0x000fc800078e00ff */
[----:B------:R-:W-:Y:S02]  /*1e70*/  VIADD R39, R4, 0x46 ;  /* 0x0000004604277836 */ /* 0x000fe40000000000 */
[----:B------:R-:W-:Y:S02]  /*1e80*/  IMAD.MOV R35, RZ, RZ, -R35 ;  /* 0x000000ffff237224 */ /* 0x000fe400078e0a23 */
[----:B------:R-:W-:Y:S01]  /*1e90*/  @!P3 IMAD.MOV R30, RZ, RZ, -R30 ;  /* 0x000000ffff1eb224 */ /* 0x000fe200078e0a1e */
[----:B------:R-:W-:Y:S01]  /*1ea0*/  IABS R38, R39 ;  /* 0x0000002700267213 */ /* 0x000fe20000000000 */
[----:B------:R-:W-:Y:S01]  /*1eb0*/  IMAD R35, R3, R35, R36 ;  /* 0x0000002303237224 */ /* 0x000fe200078e0224 */
[----:B------:R-:W-:Y:S01]  /*1ec0*/  ISETP.GE.AND P3, PT, R39, RZ, PT ;  /* 0x000000ff2700720c */ /* 0x000fe20003f66270 */
[--C-:B------:R-:W-:Y:S02]  /*1ed0*/  @!P4 IMAD.IADD R34, R34, 0x1, -R3.reuse ;  /* 0x000000012222c824 */ /* 0x100fe400078e0a03 */
[----:B------:R-:W-:Y:S01]  /*1ee0*/  @!P1 IMAD.IADD R32, R32, 0x1, -R3 ;  /* 0x0000000120209824 */ /* 0x000fe200078e0a03 */
[----:B------:R-:W-:Y:S01]  /*1ef0*/  ISETP.GT.U32.AND P1, PT, R3, R35, PT ;  /* 0x000000230300720c */ /* 0x000fe20003f24070 */
[----:B------:R-:W-:Y:S01]  /*1f00*/  IMAD.HI.U32 R33, R5, R38, RZ ;  /* 0x0000002605217227 */ /* 0x000fe200078e00ff */
[----:B------:R-:W-:-:S03]  /*1f10*/  ISETP.GT.U32.AND P4, PT, R3, R34, PT ;  /* 0x000000220300720c */ /* 0x000fc60003f84070 */
[----:B------:R-:W-:Y:S02]  /*1f20*/  IMAD.MOV R33, RZ, RZ, -R33 ;  /* 0x000000ffff217224 */ /* 0x000fe400078e0a21 */
[C---:B------:R-:W-:Y:S02]  /*1f30*/  VIADD R39, R4.reuse, 0x40 ;  /* 0x0000004004277836 */ /* 0x040fe40000000000 */
[----:B------:R-:W-:Y:S02]  /*1f40*/  IMAD R33, R3, R33, R38 ;  /* 0x0000002103217224 */ /* 0x000fe400078e0226 */
[----:B------:R-:W-:Y:S01]  /*1f50*/  VIADD R37, R4, 0x42 ;  /* 0x0000004204257836 */ /* 0x000fe20000000000 */
[----:B------:R-:W-:Y:S01]  /*1f60*/  IABS R42, R39 ;  /* 0x00000027002a7213 */ /* 0x000fe20000000000 */
[--C-:B------:R-:W-:Y:S01]  /*1f70*/  @!P1 IMAD.IADD R35, R35, 0x1, -R3.reuse ;  /* 0x0000000123239824 */ /* 0x100fe200078e0a03 */
[----:B------:R-:W-:Y:S01]  /*1f80*/  ISETP.GT.U32.AND P2, PT, R3, R33, PT ;  /* 0x000000210300720c */ /* 0x000fe20003f44070 */
[----:B------:R-:W-:Y:S01]  /*1f90*/  @!P4 IMAD.IADD R34, R34, 0x1, -R3 ;  /* 0x000000012222c824 */ /* 0x000fe200078e0a03 */
[----:B------:R-:W-:Y:S01]  /*1fa0*/  IABS R40, R37 ;  /* 0x0000002500287213 */ /* 0x000fe20000000000 */
[----:B------:R-:W-:Y:S01]  /*1fb0*/  @!P0 IMAD.MOV R32, RZ, RZ, -R32 ;  /* 0x000000ffff208224 */ /* 0x000fe200078e0a20 */
[----:B------:R-:W-:Y:S01]  /*1fc0*/  ISETP.GE.AND P4, PT, R37, RZ, PT ;  /* 0x000000ff2500720c */ /* 0x000fe20003f86270 */
[----:B------:R-:W-:Y:S01]  /*1fd0*/  IMAD.HI.U32 R37, R5, R42, RZ ;  /* 0x0000002a05257227 */ /* 0x000fe200078e00ff */
[----:B------:R-:W-:-:S03]  /*1fe0*/  ISETP.GT.U32.AND P0, PT, R3, R35, PT ;  /* 0x000000230300720c */ /* 0x000fc60003f04070 */
[----:B------:R-:W-:Y:S02]  /*1ff0*/  VIADD R41, R4, 0x3e ;  /* 0x0000003e04297836 */ /* 0x000fe40000000000 */
[----:B------:R-:W-:Y:S02]  /*2000*/  IMAD.MOV R37, RZ, RZ, -R37 ;  /* 0x000000ffff257224 */ /* 0x000fe400078e0a25 */
[----:B------:R-:W-:Y:S01]  /*2010*/  @!P2 IMAD.IADD R33, R33, 0x1, -R3 ;  /* 0x000000012121a824 */ /* 0x000fe200078e0a03 */
[----:B------:R-:W-:Y:S01]  /*2020*/  IABS R44, R41 ;  /* 0x00000029002c7213 */ /* 0x000fe20000000000 */
[----:B------:R-:W-:Y:S01]  /*2030*/  IMAD R37, R3, R37, R42 ;  /* 0x0000002503257224 */ /* 0x000fe200078e022a */
[----:B------:R-:W-:Y:S01]  /*2040*/  ISETP.GE.AND P1, PT, R41, RZ, PT ;  /* 0x000000ff2900720c */ /* 0x000fe20003f26270 */
[----:B------:R-:W-:Y:S01]  /*2050*/  IMAD.HI.U32 R36, R5, R40, RZ ;  /* 0x0000002805247227 */ /* 0x000fe200078e00ff */
[----:B------:R-:W-:-:S03]  /*2060*/  ISETP.GT.U32.AND P2, PT, R3, R33, PT ;  /* 0x000000210300720c */ /* 0x000fc60003f44070 */
[----:B------:R-:W-:Y:S01]  /*2070*/  @!P0 IMAD.IADD R35, R35, 0x1, -R3 ;  /* 0x0000000123238824 */ /* 0x000fe200078e0a03 */
[----:B------:R-:W-:Y:S01]  /*2080*/  ISETP.GT.U32.AND P0, PT, R3, R37, PT ;  /* 0x000000250300720c */ /* 0x000fe20003f04070 */
[----:B------:R-:W-:-:S04]  /*2090*/  IMAD.HI.U32 R38, R5, R44, RZ ;  /* 0x0000002c05267227 */ /* 0x000fc800078e00ff */
[----:B------:R-:W-:Y:S02]  /*20a0*/  IMAD.MOV R36, RZ, RZ, -R36 ;  /* 0x000000ffff247224 */ /* 0x000fe400078e0a24 */
[----:B------:R-:W-:Y:S02]  /*20b0*/  IMAD.MOV R38, RZ, RZ, -R38 ;  /* 0x000000ffff267224 */ /* 0x000fe400078e0a26 */
[C---:B------:R-:W-:Y:S02]  /*20c0*/  IMAD R36, R3.reuse, R36, R40 ;  /* 0x0000002403247224 */ /* 0x040fe400078e0228 */
[----:B------:R-:W-:Y:S02]  /*20d0*/  IMAD R40, R3, R38, R44 ;  /* 0x0000002603287224 */ /* 0x000fe400078e022c */
[----:B------:R-:W-:Y:S02]  /*20e0*/  VIADD R38, R4, 0x3c ;  /* 0x0000003c04267836 */ /* 0x000fe40000000000 */
[--C-:B------:R-:W-:Y:S01]  /*20f0*/  @!P2 IMAD.IADD R33, R33, 0x1, -R3.reuse ;  /* 0x000000012121a824 */ /* 0x100fe200078e0a03 */
[----:B------:R-:W-:Y:S01]  /*2100*/  ISETP.GE.AND P2, PT, R39, RZ, PT ;  /* 0x000000ff2700720c */ /* 0x000fe20003f46270 */
[----:B------:R-:W-:Y:S01]  /*2110*/  @!P5 IMAD.MOV R34, RZ, RZ, -R34 ;  /* 0x000000ffff22d224 */ /* 0x000fe200078e0a22 */
[----:B------:R-:W-:Y:S01]  /*2120*/  ISETP.GT.U32.AND P5, PT, R3, R36, PT ;  /* 0x000000240300720c */ /* 0x000fe20003fa4070 */
[----:B------:R-:W-:Y:S01]  /*2130*/  @!P0 IMAD.IADD R37, R37, 0x1, -R3 ;  /* 0x0000000125258824 */ /* 0x000fe200078e0a03 */
[----:B------:R-:W-:Y:S01]  /*2140*/  IABS R44, R38 ;  /* 0x00000026002c7213 */ /* 0x000fe20000000000 */
[----:B------:R-:W-:Y:S01]  /*2150*/  @!P3 IMAD.MOV R33, RZ, RZ, -R33 ;  /* 0x000000ffff21b224 */ /* 0x000fe200078e0a21 */
[----:B------:R-:W-:Y:S01]  /*2160*/  ISETP.GE.AND P3, PT, R38, RZ, PT ;  /* 0x000000ff2600720c */ /* 0x000fe20003f66270 */
[----:B------:R-:W-:Y:S01]  /*2170*/  VIADD R43, R4, 0x3a ;  /* 0x0000003a042b7836 */ /* 0x000fe20000000000 */
[----:B------:R-:W-:Y:S01]  /*2180*/  ISETP.GT.U32.AND P0, PT, R3, R37, PT ;  /* 0x000000250300720c */ /* 0x000fe20003f04070 */
[----:B------:R-:W-:-:S03]  /*2190*/  IMAD.HI.U32 R38, R5, R44, RZ ;  /* 0x0000002c05267227 */ /* 0x000fc600078e00ff */
[----:B------:R-:W-:Y:S01]  /*21a0*/  IABS R46, R43 ;  /* 0x0000002b002e7213 */ /* 0x000fe20000000000 */
[----:B------:R-:W-:Y:S02]  /*21b0*/  IMAD.MOV R38, RZ, RZ, -R38 ;  /* 0x000000ffff267224 */ /* 0x000fe400078e0a26 */
[----:B------:R-:W-:Y:S02]  /*21c0*/  @!P5 IMAD.IADD R36, R36, 0x1, -R3 ;  /* 0x000000012424d824 */ /* 0x000fe400078e0a03 */
[C---:B------:R-:W-:Y:S02]  /*21d0*/  IMAD R38, R3.reuse, R38, R44 ;  /* 0x0000002603267224 */ /* 0x040fe400078e022c */
[----:B------:R-:W-:Y:S01]  /*21e0*/  VIADD R47, R4, 0x38 ;  /* 0x00000038042f7836 */ /* 0x000fe20000000000 */
[C---:B------:R-:W-:Y:S01]  /*21f0*/  ISETP.GT.U32.AND P5, PT, R3.reuse, R36, PT ;  /* 0x000000240300720c */ /* 0x040fe20003fa4070 */
[----:B------:R-:W-:Y:S01]  /*2200*/  @!P6 IMAD.MOV R35, RZ, RZ, -R35 ;  /* 0x000000ffff23e224 */ /* 0x000fe200078e0a23 */
[----:B------:R-:W-:Y:S01]  /*2210*/  ISETP.GT.U32.AND P6, PT, R3, R40, PT ;  /* 0x000000280300720c */ /* 0x000fe20003fc4070 */
[----:B------:R-:W-:Y:S01]  /*2220*/  @!P0 IMAD.IADD R37, R37, 0x1, -R3 ;  /* 0x0000000125258824 */ /* 0x000fe200078e0a03 */
[----:B------:R-:W-:Y:S01]  /*2230*/  ISETP.GT.U32.AND P0, PT, R3, R38, PT ;  /* 0x000000260300720c */ /* 0x000fe20003f04070 */
[----:B------:R-:W-:Y:S01]  /*2240*/  IMAD.HI.U32 R39, R5, R46, RZ ;  /* 0x0000002e05277227 */ /* 0x000fe200078e00ff */
[----:B------:R-:W-:-:S03]  /*2250*/  IABS R48, R47 ;  /* 0x0000002f00307213 */ /* 0x000fc60000000000 */
[----:B------:R-:W-:Y:S02]  /*2260*/  VIADD R51, R4, 0x36 ;  /* 0x0000003604337836 */ /* 0x000fe40000000000 */
[----:B------:R-:W-:-:S03]  /*2270*/  IMAD.HI.U32 R41, R5, R48, RZ ;  /* 0x0000003005297227 */ /* 0x000fc600078e00ff */
[----:B------:R-:W-:Y:S01]  /*2280*/  IABS R50, R51 ;  /* 0x0000003300327213 */ /* 0x000fe20000000000 */
[----:B------:R-:W-:Y:S02]  /*2290*/  IMAD.MOV R39, RZ, RZ, -R39 ;  /* 0x000000ffff277224 */ /* 0x000fe400078e0a27 */
[C---:B------:R-:W-:Y:S02]  /*22a0*/  VIADD R53, R4.reuse, 0x34 ;  /* 0x0000003404357836 */ /* 0x040fe40000000000 */
        /* <DEDUP_REMOVED lines=8> */
[C---:B------:R-:W-:Y:S01]  /*2330*/  ISETP.GT.U32.AND P6, PT, R3.reuse, R39, PT ;  /* 0x000000270300720c */ /* 0x040fe20003fc4070 */
[C---:B------:R-:W-:Y:S01]  /*2340*/  IMAD R41, R3.reuse, R41, R48 ;  /* 0x0000002903297224 */ /* 0x040fe200078e0230 */
[----:B------:R-:W-:Y:S01]  /*2350*/  IABS R48, R54 ;  /* 0x0000003600307213 */ /* 0x000fe20000000000 */
[----:B------:R-:W-:Y:S01]  /*2360*/  @!P4 IMAD.MOV R36, RZ, RZ, -R36 ;  /* 0x000000ffff24c224 */ /* 0x000fe200078e0a24 */
[----:B------:R-:W-:Y:S01]  /*2370*/  ISETP.GT.U32.AND P0, PT, R3, R40, PT ;  /* 0x000000280300720c */ /* 0x000fe20003f04070 */
[----:B------:R-:W-:Y:S01]  /*2380*/  IMAD.HI.U32 R42, R5, R50, RZ ;  /* 0x00000032052a7227 */ /* 0x000fe200078e00ff */
[----:B------:R-:W-:-:S03]  /*2390*/  ISETP.GT.U32.AND P4, PT, R3, R38, PT ;  /* 0x000000260300720c */ /* 0x000fc60003f84070 */
[----:B------:R-:W-:-:S04]  /*23a0*/  IMAD.HI.U32 R43, R5, R46, RZ ;  /* 0x0000002e052b7227 */ /* 0x000fc800078e00ff */
[----:B------:R-:W-:-:S04]  /*23b0*/  IMAD.HI.U32 R44, R5, R48, RZ ;  /* 0x00000030052c7227 */ /* 0x000fc800078e00ff */
[----:B------:R-:W-:Y:S02]  /*23c0*/  IMAD.MOV R42, RZ, RZ, -R42 ;  /* 0x000000ffff2a7224 */ /* 0x000fe400078e0a2a */
[----:B------:R-:W-:Y:S02]  /*23d0*/  IMAD.MOV R43, RZ, RZ, -R43 ;  /* 0x000000ffff2b7224 */ /* 0x000fe400078e0a2b */
[----:B------:R-:W-:Y:S02]  /*23e0*/  IMAD.MOV R45, RZ, RZ, -R44 ;  /* 0x000000ffff2d7224 */ /* 0x000fe400078e0a2c */
[C---:B------:R-:W-:Y:S02]  /*23f0*/  IMAD R42, R3.reuse, R42, R50 ;  /* 0x0000002a032a7224 */ /* 0x040fe400078e0232 */
[----:B------:R-:W-:Y:S01]  /*2400*/  @!P2 IMAD.MOV R37, RZ, RZ, -R37 ;  /* 0x000000ffff25a224 */ /* 0x000fe200078e0a25 */
[C---:B------:R-:W-:Y:S01]  /*2410*/  ISETP.GT.U32.AND P2, PT, R3.reuse, R41, PT ;  /* 0x000000290300720c */ /* 0x040fe20003f44070 */
[----:B------:R-:W-:-:S02]  /*2420*/  IMAD R44, R3, R43, R46 ;  /* 0x0000002b032c7224 */ /* 0x000fc400078e022e */
[--C-:B------:R-:W-:Y:S01]  /*2430*/  @!P0 IMAD.IADD R40, R40, 0x1, -R3.reuse ;  /* 0x0000000128288824 */ /* 0x100fe200078e0a03 */
[C---:B------:R-:W-:Y:S01]  /*2440*/  ISETP.GT.U32.AND P0, PT, R3.reuse, R42, PT ;  /* 0x0000002a0300720c */ /* 0x040fe20003f04070 */
[--C-:B------:R-:W-:Y:S01]  /*2450*/  @!P4 IMAD.IADD R38, R38, 0x1, -R3.reuse ;  /* 0x000000012626c824 */ /* 0x100fe200078e0a03 */
[----:B------:R-:W-:Y:S01]  /*2460*/  ISETP.GT.U32.AND P4, PT, R3, R44, PT ;  /* 0x0000002c0300720c */ /* 0x000fe20003f84070 */
[C---:B------:R-:W-:Y:S02]  /*2470*/  VIADD R55, R4.reuse, 0x30 ;  /* 0x0000003004377836 */ /* 0x040fe40000000000 */
[----:B------:R-:W-:Y:S02]  /*2480*/  VIADD R56, R4, 0x2e ;  /* 0x0000002e04387836 */ /* 0x000fe40000000000 */
[--C-:B------:R-:W-:Y:S01]  /*2490*/  @!P6 IMAD.IADD R39, R39, 0x1, -R3.reuse ;  /* 0x000000012727e824 */ /* 0x100fe200078e0a03 */
[----:B------:R-:W-:Y:S01]  /*24a0*/  IABS R50, R55 ;  /* 0x0000003700327213 */ /* 0x000fe20000000000 */
[----:B------:R-:W-:Y:S01]  /*24b0*/  IMAD R43, R3, R45, R48 ;  /* 0x0000002d032b7224 */ /* 0x000fe200078e0230 */
[----:B------:R-:W-:Y:S01]  /*24c0*/  IABS R52, R56 ;  /* 0x0000003800347213 */ /* 0x000fe20000000000 */
[----:B------:R-:W-:Y:S01]  /*24d0*/  @!P2 IMAD.IADD R41, R41, 0x1, -R3 ;  /* 0x000000012929a824 */ /* 0x000fe200078e0a03 */
[----:B------:R-:W-:Y:S01]  /*24e0*/  ISETP.GT.U32.AND P6, PT, R3, R39, PT ;  /* 0x000000270300720c */ /* 0x000fe20003fc4070 */
[----:B------:R-:W-:Y:S01]  /*24f0*/  IMAD.HI.U32 R45, R5, R50, RZ ;  /* 0x00000032052d7227 */ /* 0x000fe200078e00ff */
[----:B------:R-:W-:-:S03]  /*2500*/  ISETP.GT.U32.AND P2, PT, R3, R43, PT ;  /* 0x0000002b0300720c */ /* 0x000fc60003f44070 */
[--C-:B------:R-:W-:Y:S01]  /*2510*/  @!P0 IMAD.IADD R42, R42, 0x1, -R3.reuse ;  /* 0x000000012a2a8824 */ /* 0x100fe200078e0a03 */
[----:B------:R-:W-:Y:S01]  /*2520*/  ISETP.GE.AND P0, PT, R51, RZ, PT ;  /* 0x000000ff3300720c */ /* 0x000fe20003f06270 */
[----:B------:R-:W-:Y:S01]  /*2530*/  @!P4 IMAD.IADD R44, R44, 0x1, -R3 ;  /* 0x000000012c2cc824 */ /* 0x000fe200078e0a03 */
[----:B------:R-:W-:Y:S01]  /*2540*/  ISETP.GT.U32.AND P4, PT, R3, R41, PT ;  /* 0x000000290300720c */ /* 0x000fe20003f84070 */
[----:B------:R-:W-:-:S04]  /*2550*/  IMAD.HI.U32 R46, R5, R52, RZ ;  /* 0x00000034052e7227 */ /* 0x000fc800078e00ff */
[----:B------:R-:W-:Y:S02]  /*2560*/  IMAD.MOV R45, RZ, RZ, -R45 ;  /* 0x000000ffff2d7224 */ /* 0x000fe400078e0a2d */
[C---:B------:R-:W-:Y:S02]  /*2570*/  VIADD R51, R4.reuse, 0x2c ;  /* 0x0000002c04337836 */ /* 0x040fe40000000000 */
[----:B------:R-:W-:Y:S01]  /*2580*/  @!P1 IMAD.MOV R40, RZ, RZ, -R40 ;  /* 0x000000ffff289224 */ /* 0x000fe200078e0a28 */
[C---:B------:R-:W-:Y:S01]  /*2590*/  ISETP.GT.U32.AND P1, PT, R3.reuse, R42, PT ;  /* 0x0000002a0300720c */ /* 0x040fe20003f24070 */
[----:B------:R-:W-:Y:S02]  /*25a0*/  IMAD.MOV R46, RZ, RZ, -R46 ;  /* 0x000000ffff2e7224 */ /* 0x000fe400078e0a2e */
[----:B------:R-:W-:Y:S01]  /*25b0*/  IMAD R45, R3, R45, R50 ;  /* 0x0000002d032d7224 */ /* 0x000fe200078e0232 */
[----:B------:R-:W-:Y:S01]  /*25c0*/  IABS R50, R51 ;  /* 0x0000003300327213 */ /* 0x000fe20000000000 */
[----:B------:R-:W-:-:S02]  /*25d0*/  VIADD R57, R4, 0x2a ;  /* 0x0000002a04397836 */ /* 0x000fc40000000000 */
[----:B------:R-:W-:Y:S01]  /*25e0*/  @!P3 IMAD.MOV R38, RZ, RZ, -R38 ;  /* 0x000000ffff26b224 */ /* 0x000fe200078e0a26 */
[----:B------:R-:W-:Y:S01]  /*25f0*/  ISETP.GT.U32.AND P3, PT, R3, R44, PT ;  /* 0x0000002c0300720c */ /* 0x000fe20003f64070 */
[----:B------:R-:W-:Y:S01]  /*2600*/  @!P6 IMAD.IADD R39, R39, 0x1, -R3 ;  /* 0x000000012727e824 */ /* 0x000fe200078e0a03 */
[----:B------:R-:W-:Y:S01]  /*2610*/  ISETP.GE.AND P6, PT, R47, RZ, PT ;  /* 0x000000ff2f00720c */ /* 0x000fe20003fc6270 */
[----:B------:R-:W-:Y:S01]  /*2620*/  IMAD R46, R3, R46, R52 ;  /* 0x0000002e032e7224 */ /* 0x000fe200078e0234 */
[----:B------:R-:W-:Y:S01]  /*2630*/  IABS R52, R57 ;  /* 0x0000003900347213 */ /* 0x000fe20000000000 */
[----:B------:R-:W-:-:S04]  /*2640*/  IMAD.HI.U32 R47, R5, R50, RZ ;  /* 0x00000032052f7227 */ /* 0x000fc800078e00ff */
[--C-:B------:R-:W-:Y:S02]  /*2650*/  @!P2 IMAD.IADD R43, R43, 0x1, -R3.reuse ;  /* 0x000000012b2ba824 */ /* 0x100fe400078e0a03 */
[----:B------:R-:W-:Y:S01]  /*2660*/  @!P4 IMAD.IADD R41, R41, 0x1, -R3 ;  /* 0x000000012929c824 */ /* 0x000fe200078e0a03 */
[----:B------:R-:W-:Y:S01]  /*2670*/  ISETP.GE.AND P4, PT, R53, RZ, PT ;  /* 0x000000ff3500720c */ /* 0x000fe20003f86270 */
[----:B------:R-:W-:Y:S01]  /*2680*/  IMAD.MOV R47, RZ, RZ, -R47 ;  /* 0x000000ffff2f7224 */ /* 0x000fe200078e0a2f */
[----:B------:R-:W-:Y:S01]  /*2690*/  ISETP.GT.U32.AND P2, PT, R3, R43, PT ;  /* 0x0000002b0300720c */ /* 0x000fe20003f44070 */
[----:B------:R-:W-:-:S04]  /*26a0*/  IMAD.HI.U32 R48, R5, R52, RZ ;  /* 0x0000003405307227 */ /* 0x000fc800078e00ff */
[--C-:B------:R-:W-:Y:S01]  /*26b0*/  @!P1 IMAD.IADD R42, R42, 0x1, -R3.reuse ;  /* 0x000000012a2a9824 */ /* 0x100fe200078e0a03 */
[C---:B------:R-:W-:Y:S01]  /*26c0*/  ISETP.GT.U32.AND P1, PT, R3.reuse, R46, PT ;  /* 0x0000002e0300720c */ /* 0x040fe20003f24070 */
[C---:B------:R-:W-:Y:S02]  /*26d0*/  IMAD R47, R3.reuse, R47, R50 ;  /* 0x0000002f032f7224 */ /* 0x040fe400078e0232 */
[----:B------:R-:W-:Y:S02]  /*26e0*/  IMAD.MOV R48, RZ, RZ, -R48 ;  /* 0x000000ffff307224 */ /* 0x000fe400078e0a30 */
[----:B------:R-:W-:Y:S01]  /*26f0*/  @!P3 IMAD.IADD R44, R44, 0x1, -R3 ;  /* 0x000000012c2cb824 */ /* 0x000fe200078e0a03 */
[----:B------:R-:W-:Y:S01]  /*2700*/  ISETP.GE.AND P3, PT, R54, RZ, PT ;  /* 0x000000ff3600720c */ /* 0x000fe20003f66270 */
[----:B------:R-:W-:Y:S01]  /*2710*/  @!P6 IMAD.MOV R41, RZ, RZ, -R41 ;  /* 0x000000ffff29e224 */ /* 0x000fe200078e0a29 */
[C---:B------:R-:W-:Y:S01]  /*2720*/  ISETP.GT.U32.AND P6, PT, R3.reuse, R47, PT ;  /* 0x0000002f0300720c */ /* 0x040fe20003fc4070 */
[----:B------:R-:W-:-:S02]  /*2730*/  IMAD R48, R3, R48, R52 ;  /* 0x0000003003307224 */ /* 0x000fc400078e0234 */
[----:B------:R-:W-:Y:S01]  /*2740*/  @!P5 IMAD.MOV R39, RZ, RZ, -R39 ;  /* 0x000000ffff27d224 */ /* 0x000fe200078e0a27 */
[C---:B------:R-:W-:Y:S01]  /*2750*/  ISETP.GT.U32.AND P5, PT, R3.reuse, R45, PT ;  /* 0x0000002d0300720c */ /* 0x040fe20003fa4070 */
[----:B------:R-:W-:Y:S01]  /*2760*/  @!P4 IMAD.MOV R44, RZ, RZ, -R44 ;  /* 0x000000ffff2cc224 */ /* 0x000fe200078e0a2c */
[----:B------:R-:W-:Y:S01]  /*2770*/  ISETP.GT.U32.AND P4, PT, R3, R48, PT ;  /* 0x000000300300720c */ /* 0x000fe20003f84070 */
[----:B------:R-:W-:Y:S02]  /*2780*/  VIADD R53, R4, 0x28 ;  /* 0x0000002804357836 */ /* 0x000fe40000000000 */
[--C-:B------:R-:W-:Y:S01]  /*2790*/  @!P2 IMAD.IADD R43, R43, 0x1, -R3.reuse ;  /* 0x000000012b2ba824 */ /* 0x100fe200078e0a03 */
[----:B------:R-:W-:Y:S01]  /*27a0*/  ISETP.GE.AND P2, PT, R55, RZ, PT ;  /* 0x000000ff3700720c */ /* 0x000fe20003f46270 */
[----:B------:R-:W-:Y:S01]  /*27b0*/  @!P1 IMAD.IADD R46, R46, 0x1, -R3 ;  /* 0x000000012e2e9824 */ /* 0x000fe200078e0a03 */
[----:B------:R-:W-:Y:S01]  /*27c0*/  IABS R52, R53 ;  /* 0x0000003500347213 */ /* 0x000fe20000000000 */
[----:B------:R-:W-:-:S02]  /*27d0*/  @!P0 IMAD.MOV R42, RZ, RZ, -R42 ;  /* 0x000000ffff2a8224 */ /* 0x000fc400078e0a2a */
[----:B------:R-:W-:Y:S01]  /*27e0*/  @!P3 IMAD.MOV R43, RZ, RZ, -R43 ;  /* 0x000000ffff2bb224 */ /* 0x000fe200078e0a2b */
[----:B------:R-:W-:Y:S01]  /*27f0*/  ISETP.GT.U32.AND P0, PT, R3, R46, PT ;  /* 0x0000002e0300720c */ /* 0x000fe20003f04070 */
[--C-:B------:R-:W-:Y:S01]  /*2800*/  @!P6 IMAD.IADD R47, R47, 0x1, -R3.reuse ;  /* 0x000000012f2fe824 */ /* 0x100fe200078e0a03 */
[----:B------:R-:W-:Y:S01]  /*2810*/  ISETP.GE.AND P3, PT, R51, RZ, PT ;  /* 0x000000ff3300720c */ /* 0x000fe20003f66270 */
[----:B------:R-:W-:Y:S02]  /*2820*/  VIADD R51, R4, 0x26 ;  /* 0x0000002604337836 */ /* 0x000fe40000000000 */
[--C-:B------:R-:W-:Y:S01]  /*2830*/  @!P5 IMAD.IADD R45, R45, 0x1, -R3.reuse ;  /* 0x000000012d2dd824 */ /* 0x100fe200078e0a03 */
[----:B------:R-:W-:Y:S01]  /*2840*/  ISETP.GE.AND P5, PT, R56, RZ, PT ;  /* 0x000000ff3800720c */ /* 0x000fe20003fa6270 */
[----:B------:R-:W-:Y:S01]  /*2850*/  IMAD.HI.U32 R50, R5, R52, RZ ;  /* 0x0000003405327227 */ /* 0x000fe200078e00ff */
[----:B------:R-:W-:Y:S02]  /*2860*/  IABS R54, R51 ;  /* 0x0000003300367213 */ /* 0x000fe40000000000 */
[C---:B------:R-:W-:Y:S01]  /*2870*/  ISETP.GT.U32.AND P1, PT, R3.reuse, R45, PT ;  /* 0x0000002d0300720c */ /* 0x040fe20003f24070 */
[----:B------:R-:W-:Y:S01]  /*2880*/  @!P4 IMAD.IADD R48, R48, 0x1, -R3 ;  /* 0x000000013030c824 */ /* 0x000fe200078e0a03 */
[----:B------:R-:W-:Y:S01]  /*2890*/  ISETP.GT.U32.AND P4, PT, R3, R47, PT ;  /* 0x0000002f0300720c */ /* 0x000fe20003f84070 */
[----:B------:R-:W-:Y:S01]  /*28a0*/  IMAD.MOV R50, RZ, RZ, -R50 ;  /* 0x000000ffff327224 */ /* 0x000fe200078e0a32 */
[----:B------:R-:W-:Y:S01]  /*28b0*/  ISETP.GE.AND P6, PT, R51, RZ, PT ;  /* 0x000000ff3300720c */ /* 0x000fe20003fc6270 */
[----:B------:R-:W-:-:S04]  /*28c0*/  IMAD.HI.U32 R51, R5, R54, RZ ;  /* 0x0000003605337227 */ /* 0x000fc800078e00ff */
[----:B------:R-:W-:Y:S02]  /*28d0*/  IMAD R50, R3, R50, R52 ;  /* 0x0000003203327224 */ /* 0x000fe400078e0234 */
[----:B------:R-:W-:Y:S01]  /*28e0*/  @!P0 IMAD.IADD R46, R46, 0x1, -R3 ;  /* 0x000000012e2e8824 */ /* 0x000fe200078e0a03 */
[----:B------:R-:W-:Y:S01]  /*28f0*/  ISETP.GE.AND P0, PT, R53, RZ, PT ;  /* 0x000000ff3500720c */ /* 0x000fe20003f06270 */
[----:B------:R-:W-:Y:S02]  /*2900*/  VIADD R52, R4, 0x24 ;  /* 0x0000002404347836 */ /* 0x000fe40000000000 */
[----:B------:R-:W-:Y:S02]  /*2910*/  IMAD.MOV R51, RZ, RZ, -R51 ;  /* 0x000000ffff337224 */ /* 0x000fe400078e0a33 */
[----:B------:R-:W-:Y:S01]  /*2920*/  @!P5 IMAD.MOV R46, RZ, RZ, -R46 ;  /* 0x000000ffff2ed224 */ /* 0x000fe200078e0a2e */
[----:B------:R-:W-:Y:S01]  /*2930*/  ISETP.GE.AND P5, PT, R52, RZ, PT ;  /* 0x000000ff3400720c */ /* 0x000fe20003fa6270 */
[--C-:B------:R-:W-:Y:S01]  /*2940*/  @!P4 IMAD.IADD R47, R47, 0x1, -R3.reuse ;  /* 0x000000012f2fc824 */ /* 0x100fe200078e0a03 */
[----:B------:R-:W-:Y:S01]  /*2950*/  IABS R56, R52 ;  /* 0x0000003400387213 */ /* 0x000fe20000000000 */
[C---:B------:R-:W-:Y:S01]  /*2960*/  IMAD R52, R3.reuse, R51, R54 ;  /* 0x0000003303347224 */ /* 0x040fe200078e0236 */
[----:B------:R-:W-:Y:S01]  /*2970*/  ISETP.GT.U32.AND P4, PT, R3, R50, PT ;  /* 0x000000320300720c */ /* 0x000fe20003f84070 */
[----:B------:R-:W-:Y:S01]  /*2980*/  @!P1 IMAD.IADD R45, R45, 0x1, -R3 ;  /* 0x000000012d2d9824 */ /* 0x000fe200078e0a03 */
[----:B------:R-:W-:Y:S01]  /*2990*/  ISETP.GE.AND P1, PT, R57, RZ, PT ;  /* 0x000000ff3900720c */ /* 0x000fe20003f26270 */
[----:B------:R-:W-:Y:S01]  /*29a0*/  @!P3 IMAD.MOV R47, RZ, RZ, -R47 ;  /* 0x000000ffff2fb224 */ /* 0x000fe200078e0a2f */
[C---:B------:R-:W-:Y:S01]  /*29b0*/  ISETP.GT.U32.AND P3, PT, R3.reuse, R52, PT ;  /* 0x000000340300720c */ /* 0x040fe20003f64070 */
[----:B------:R-:W-:Y:S01]  /*29c0*/  @!P2 IMAD.MOV R45, RZ, RZ, -R45 ;  /* 0x000000ffff2da224 */ /* 0x000fe200078e0a2d */
[----:B------:R-:W-:Y:S01]  /*29d0*/  ISETP.GT.U32.AND P2, PT, R3, R48, PT ;  /* 0x000000300300720c */ /* 0x000fe20003f44070 */
[----:B------:R-:W-:-:S02]  /*29e0*/  VIADD R53, R4, 0x22 ;  /* 0x0000002204357836 */ /* 0x000fc40000000000 */
[C---:B------:R-:W-:Y:S02]  /*29f0*/  VIADD R55, R4.reuse, 0x20 ;  /* 0x0000002004377836 */ /* 0x040fe40000000000 */
[----:B------:R-:W-:Y:S01]  /*2a00*/  VIADD R57, R4, 0x1e ;  /* 0x0000001e04397836 */ /* 0x000fe20000000000 */
[----:B------:R-:W-:Y:S01]  /*2a10*/  IABS R58, R53 ;  /* 0x00000035003a7213 */ /* 0x000fe20000000000 */
[----:B------:R-:W-:Y:S01]  /*2a20*/  IMAD.HI.U32 R51, R5, R56, RZ ;  /* 0x0000003805337227 */ /* 0x000fe200078e00ff */
[----:B------:R-:W-:Y:S02]  /*2a30*/  IABS R60, R55 ;  /* 0x00000037003c7213 */ /* 0x000fe40000000000 */
[----:B------:R-:W-:Y:S01]  /*2a40*/  IABS R62, R57 ;  /* 0x00000039003e7213 */ /* 0x000fe20000000000 */
[--C-:B------:R-:W-:Y:S02]  /*2a50*/  @!P3 IMAD.IADD R52, R52, 0x1, -R3.reuse ;  /* 0x000000013434b824 */ /* 0x100fe400078e0a03 */
[--C-:B------:R-:W-:Y:S01]  /*2a60*/  @!P2 IMAD.IADD R48, R48, 0x1, -R3.reuse ;  /* 0x000000013030a824 */ /* 0x100fe200078e0a03 */
[----:B------:R-:W-:Y:S01]  /*2a70*/  ISETP.GE.AND P2, PT, R53, RZ, PT ;  /* 0x000000ff3500720c */ /* 0x000fe20003f46270 */
[----:B------:R-:W-:Y:S01]  /*2a80*/  @!P4 IMAD.IADD R50, R50, 0x1, -R3 ;  /* 0x000000013232c824 */ /* 0x000fe200078e0a03 */
[----:B------:R-:W-:Y:S01]  /*2a90*/  ISETP.GT.U32.AND P3, PT, R3, R52, PT ;  /* 0x000000340300720c */ /* 0x000fe20003f64070 */
[----:B------:R-:W-:-:S02]  /*2aa0*/  IMAD.MOV R54, RZ, RZ, -R51 ;  /* 0x000000ffff367224 */ /* 0x000fc400078e0a33 */
[----:B------:R-:W-:Y:S01]  /*2ab0*/  IMAD.HI.U32 R53, R5, R58, RZ ;  /* 0x0000003a05357227 */ /* 0x000fe200078e00ff */
[----:B------:R-:W-:-:S03]  /*2ac0*/  ISETP.GT.U32.AND P4, PT, R3, R50, PT ;  /* 0x000000320300720c */ /* 0x000fc60003f84070 */
[----:B------:R-:W-:-:S04]  /*2ad0*/  IMAD.HI.U32 R51, R5, R60, RZ ;  /* 0x0000003c05337227 */ /* 0x000fc800078e00ff */
[----:B------:R-:W-:Y:S01]  /*2ae0*/  @!P1 IMAD.MOV R48, RZ, RZ, -R48 ;  /* 0x000000ffff309224 */ /* 0x000fe200078e0a30 */
[----:B------:R-:W-:Y:S01]  /*2af0*/  ISETP.GE.AND P1, PT, R55, RZ, PT ;  /* 0x000000ff3700720c */ /* 0x000fe20003f26270 */
[----:B------:R-:W-:Y:S02]  /*2b00*/  IMAD.MOV R53, RZ, RZ, -R53 ;  /* 0x000000ffff357224 */ /* 0x000fe400078e0a35 */
[----:B------:R-:W-:Y:S02]  /*2b10*/  IMAD.MOV R55, RZ, RZ, -R51 ;  /* 0x000000ffff377224 */ /* 0x000fe400078e0a33 */
[----:B------:R-:W-:-:S04]  /*2b20*/  IMAD.HI.U32 R51, R5, R62, RZ ;  /* 0x0000003e05337227 */ /* 0x000fc800078e00ff */
[C---:B------:R-:W-:Y:S02]  /*2b30*/  IMAD R54, R3.reuse, R54, R56 ;  /* 0x0000003603367224 */ /* 0x040fe400078e0238 */
[C---:B------:R-:W-:Y:S02]  /*2b40*/  IMAD R56, R3.reuse, R53, R58 ;  /* 0x0000003503387224 */ /* 0x040fe400078e023a */
[C---:B------:R-:W-:Y:S02]  /*2b50*/  IMAD R58, R3.reuse, R55, R60 ;  /* 0x00000037033a7224 */ /* 0x040fe400078e023c */
[----:B------:R-:W-:Y:S02]  /*2b60*/  IMAD.MOV R51, RZ, RZ, -R51 ;  /* 0x000000ffff337224 */ /* 0x000fe400078e0a33 */
[----:B------:R-:W-:Y:S01]  /*2b70*/  @!P3 IMAD.IADD R52, R52, 0x1, -R3 ;  /* 0x000000013434b824 */ /* 0x000fe200078e0a03 */
[C---:B------:R-:W-:Y:S01]  /*2b80*/  ISETP.GT.U32.AND P3, PT, R3.reuse, R58, PT ;  /* 0x0000003a0300720c */ /* 0x040fe20003f64070 */
[----:B------:R-:W-:-:S02]  /*2b90*/  IMAD R60, R3, R51, R62 ;  /* 0x00000033033c7224 */ /* 0x000fc400078e023e */
[--C-:B------:R-:W-:Y:S01]  /*2ba0*/  @!P4 IMAD.IADD R50, R50, 0x1, -R3.reuse ;  /* 0x000000013232c824 */ /* 0x100fe200078e0a03 */
[C---:B------:R-:W-:Y:S01]  /*2bb0*/  ISETP.GT.U32.AND P4, PT, R3.reuse, R54, PT ;  /* 0x000000360300720c */ /* 0x040fe20003f84070 */
[----:B------:R-:W-:Y:S01]  /*2bc0*/  @!P6 IMAD.MOV R52, RZ, RZ, -R52 ;  /* 0x000000ffff34e224 */ /* 0x000fe200078e0a34 */
[C---:B------:R-:W-:Y:S01]  /*2bd0*/  ISETP.GT.U32.AND P6, PT, R3.reuse, R60, PT ;  /* 0x0000003c0300720c */ /* 0x040fe20003fc4070 */
[----:B------:R-:W-:Y:S01]  /*2be0*/  @!P0 IMAD.MOV R50, RZ, RZ, -R50 ;  /* 0x000000ffff328224 */ /* 0x000fe200078e0a32 */
[C---:B------:R-:W-:Y:S01]  /*2bf0*/  ISETP.GT.U32.AND P0, PT, R3.reuse, R56, PT ;  /* 0x000000380300720c */ /* 0x040fe20003f04070 */
[C---:B------:R-:W-:Y:S02]  /*2c00*/  VIADD R59, R4.reuse, 0x1c ;  /* 0x0000001c043b7836 */ /* 0x040fe40000000000 */
[C---:B------:R-:W-:Y:S02]  /*2c10*/  VIADD R61, R4.reuse, 0x1a ;  /* 0x0000001a043d7836 */ /* 0x040fe40000000000 */
[----:B------:R-:W-:Y:S01]  /*2c20*/  VIADD R63, R4, 0x18 ;  /* 0x00000018043f7836 */ /* 0x000fe20000000000 */
[----:B------:R-:W-:Y:S01]  /*2c30*/  IABS R53, R59 ;  /* 0x0000003b00357213 */ /* 0x000fe20000000000 */
[--C-:B------:R-:W-:Y:S01]  /*2c40*/  @!P3 IMAD.IADD R58, R58, 0x1, -R3.reuse ;  /* 0x000000013a3ab824 */ /* 0x100fe200078e0a03 */
[----:B------:R-:W-:Y:S01]  /*2c50*/  IABS R64, R61 ;  /* 0x0000003d00407213 */ /* 0x000fe20000000000 */
[----:B------:R-:W-:Y:S01]  /*2c60*/  VIADD R67, R4, 0x14 ;  /* 0x0000001404437836 */ /* 0x000fe20000000000 */
[----:B------:R-:W-:Y:S01]  /*2c70*/  IABS R66, R63 ;  /* 0x0000003f00427213 */ /* 0x000fe20000000000 */
[----:B------:R-:W-:Y:S01]  /*2c80*/  @!P6 IMAD.IADD R60, R60, 0x1, -R3 ;  /* 0x000000013c3ce824 */ /* 0x000fe200078e0a03 */
[----:B------:R-:W-:Y:S01]  /*2c90*/  ISETP.GT.U32.AND P3, PT, R3, R58, PT ;  /* 0x0000003a0300720c */ /* 0x000fe20003f64070 */
[----:B------:R-:W-:Y:S01]  /*2ca0*/  IMAD.MOV.U32 R62, RZ, RZ, R53 ;  /* 0x000000ffff3e7224 */ /* 0x000fe200078e0035 */
[----:B------:R-:W-:Y:S01]  /*2cb0*/  IABS R70, R67 ;  /* 0x0000004300467213 */ /* 0x000fe20000000000 */
[----:B------:R-:W-:Y:S01]  /*2cc0*/  IMAD.HI.U32 R53, R5, R64, RZ ;  /* 0x0000004005357227 */ /* 0x000fe200078e00ff */
[----:B------:R-:W-:-:S03]  /*2cd0*/  ISETP.GT.U32.AND P6, PT, R3, R60, PT ;  /* 0x0000003c0300720c */ /* 0x000fc60003fc4070 */
[----:B------:R-:W-:Y:S02]  /*2ce0*/  @!P0 IMAD.IADD R56, R56, 0x1, -R3 ;  /* 0x0000000138388824 */ /* 0x000fe400078e0a03 */
[----:B------:R-:W-:-:S03]  /*2cf0*/  IMAD.HI.U32 R55, R5, R66, RZ ;  /* 0x0000004205377227 */ /* 0x000fc600078e00ff */
[----:B------:R-:W-:Y:S01]  /*2d00*/  ISETP.GT.U32.AND P0, PT, R3, R56, PT ;  /* 0x000000380300720c */ /* 0x000fe20003f04070 */
[----:B------:R-:W-:Y:S02]  /*2d10*/  IMAD.MOV R53, RZ, RZ, -R53 ;  /* 0x000000ffff357224 */ /* 0x000fe400078e0a35 */
[----:B------:R-:W-:-:S04]  /*2d20*/  IMAD.HI.U32 R51, R5, R62, RZ ;  /* 0x0000003e05337227 */ /* 0x000fc800078e00ff */
[----:B------:R-:W-:Y:S02]  /*2d30*/  IMAD.MOV R55, RZ, RZ, -R55 ;  /* 0x000000ffff377224 */ /* 0x000fe400078e0a37 */
[C---:B------:R-:W-:Y:S02]  /*2d40*/  IMAD R64, R3.reuse, R53, R64 ;  /* 0x0000003503407224 */ /* 0x040fe400078e0240 */
[----:B------:R-:W-:Y:S02]  /*2d50*/  IMAD.MOV R51, RZ, RZ, -R51 ;  /* 0x000000ffff337224 */ /* 0x000fe400078e0a33 */
[C---:B------:R-:W-:Y:S02]  /*2d60*/  IMAD R66, R3.reuse, R55, R66 ;  /* 0x0000003703427224 */ /* 0x040fe400078e0242 */
[----:B------:R-:W-:Y:S01]  /*2d70*/  @!P3 IMAD.IADD R58, R58, 0x1, -R3 ;  /* 0x000000013a3ab824 */ /* 0x000fe200078e0a03 */
[C---:B------:R-:W-:Y:S01]  /*2d80*/  ISETP.GT.U32.AND P3, PT, R3.reuse, R64, PT ;  /* 0x000000400300720c */ /* 0x040fe20003f64070 */
[----:B------:R-:W-:-:S02]  /*2d90*/  IMAD R62, R3, R51, R62 ;  /* 0x00000033033e7224 */ /* 0x000fc400078e023e */
[--C-:B------:R-:W-:Y:S01]  /*2da0*/  @!P6 IMAD.IADD R60, R60, 0x1, -R3.reuse ;  /* 0x000000013c3ce824 */ /* 0x100fe200078e0a03 */
[C---:B------:R-:W-:Y:S01]  /*2db0*/  ISETP.GT.U32.AND P6, PT, R3.reuse, R66, PT ;  /* 0x000000420300720c */ /* 0x040fe20003fc4070 */
[----:B------:R-:W-:Y:S01]  /*2dc0*/  @!P0 IMAD.IADD R56, R56, 0x1, -R3 ;  /* 0x0000000138388824 */ /* 0x000fe200078e0a03 */
[----:B------:R-:W-:Y:S01]  /*2dd0*/  ISETP.GT.U32.AND P0, PT, R3, R62, PT ;  /* 0x0000003e0300720c */ /* 0x000fe20003f04070 */
[----:B------:R-:W-:Y:S02]  /*2de0*/  VIADD R65, R4, 0x16 ;  /* 0x0000001604417836 */ /* 0x000fe40000000000 */
[----:B------:R-:W-:-:S03]  /*2df0*/  IMAD.HI.U32 R53, R5, R70, RZ ;  /* 0x0000004605357227 */ /* 0x000fc600078e00ff */
[----:B------:R-:W-:Y:S01]  /*2e00*/  IABS R68, R65 ;  /* 0x0000004100447213 */ /* 0x000fe20000000000 */
[--C-:B------:R-:W-:Y:S02]  /*2e10*/  @!P3 IMAD.IADD R64, R64, 0x1, -R3.reuse ;  /* 0x000000014040b824 */ /* 0x100fe400078e0a03 */
[--C-:B------:R-:W-:Y:S02]  /*2e20*/  @!P4 IMAD.IADD R54, R54, 0x1, -R3.reuse ;  /* 0x000000013636c824 */ /* 0x100fe400078e0a03 */
[--C-:B------:R-:W-:Y:S01]  /*2e30*/  @!P6 IMAD.IADD R66, R66, 0x1, -R3.reuse ;  /* 0x000000014242e824 */ /* 0x100fe200078e0a03 */
[----:B------:R-:W-:Y:S01]  /*2e40*/  ISETP.GT.U32.AND P6, PT, R3, R64, PT ;  /* 0x000000400300720c */ /* 0x000fe20003fc4070 */
[----:B------:R-:W-:Y:S01]  /*2e50*/  @!P0 IMAD.IADD R62, R62, 0x1, -R3 ;  /* 0x000000013e3e8824 */ /* 0x000fe200078e0a03 */
[----:B------:R-:W-:Y:S01]  /*2e60*/  ISETP.GE.AND P0, PT, R59, RZ, PT ;  /* 0x000000ff3b00720c */ /* 0x000fe20003f06270 */
[----:B------:R-:W-:Y:S01]  /*2e70*/  IMAD.MOV R53, RZ, RZ, -R53 ;  /* 0x000000ffff357224 */ /* 0x000fe200078e0a35 */
[C---:B------:R-:W-:Y:S01]  /*2e80*/  ISETP.GT.U32.AND P4, PT, R3.reuse, R54, PT ;  /* 0x000000360300720c */ /* 0x040fe20003f84070 */
[----:B------:R-:W-:Y:S01]  /*2e90*/  VIADD R59, R4, 0x10 ;  /* 0x00000010043b7836 */ /* 0x000fe20000000000 */
[----:B------:R-:W-:Y:S01]  /*2ea0*/  ISETP.GT.U32.AND P3, PT, R3, R62, PT ;  /* 0x0000003e0300720c */ /* 0x000fe20003f64070 */
[----:B------:R-:W-:-:S03]  /*2eb0*/  IMAD.HI.U32 R51, R5, R68, RZ ;  /* 0x0000004405337227 */ /* 0x000fc600078e00ff */
[----:B------:R-:W-:Y:S01]  /*2ec0*/  IABS R74, R59 ;  /* 0x0000003b004a7213 */ /* 0x000fe20000000000 */
[C---:B------:R-:W-:Y:S02]  /*2ed0*/  IMAD R70, R3.reuse, R53, R70 ;  /* 0x0000003503467224 */ /* 0x040fe400078e0246 */
[----:B------:R-:W-:Y:S02]  /*2ee0*/  IMAD.MOV R51, RZ, RZ, -R51 ;  /* 0x000000ffff337224 */ /* 0x000fe400078e0a33 */
[----:B------:R-:W-:Y:S01]  /*2ef0*/  @!P6 IMAD.IADD R64, R64, 0x1, -R3 ;  /* 0x000000014040e824 */ /* 0x000fe200078e0a03 */
[C---:B------:R-:W-:Y:S01]  /*2f00*/  ISETP.GT.U32.AND P6, PT, R3.reuse, R70, PT ;  /* 0x000000460300720c */ /* 0x040fe20003fc4070 */
[----:B------:R-:W-:Y:S02]  /*2f10*/  IMAD R68, R3, R51, R68 ;  /* 0x0000003303447224 */ /* 0x000fe400078e0244 */
[----:B------:R-:W-:-:S04]  /*2f20*/  IMAD.HI.U32 R51, R5, R74, RZ ;  /* 0x0000004a05337227 */ /* 0x000fc800078e00ff */
[C---:B------:R-:W-:Y:S02]  /*2f30*/  VIADD R69, R4.reuse, 0x12 ;  /* 0x0000001204457836 */ /* 0x040fe40000000000 */
[----:B------:R-:W-:Y:S02]  /*2f40*/  VIADD R71, R4, 0xe ;  /* 0x0000000e04477836 */ /* 0x000fe40000000000 */
[----:B------:R-:W-:Y:S01]  /*2f50*/  IMAD.MOV R53, RZ, RZ, -R51 ;  /* 0x000000ffff357224 */ /* 0x000fe200078e0a33 */
[----:B------:R-:W-:Y:S01]  /*2f60*/  IABS R72, R69 ;  /* 0x0000004500487213 */ /* 0x000fe20000000000 */
[----:B------:R-:W-:Y:S01]  /*2f70*/  @!P4 IMAD.IADD R54, R54, 0x1, -R3 ;  /* 0x000000013636c824 */ /* 0x000fe200078e0a03 */
[----:B------:R-:W-:Y:S01]  /*2f80*/  IABS R76, R71 ;  /* 0x00000047004c7213 */ /* 0x000fe20000000000 */
[----:B------:R-:W-:Y:S01]  /*2f90*/  IMAD R74, R3, R53, R74 ;  /* 0x00000035034a7224 */ /* 0x000fe200078e024a */
[----:B------:R-:W-:Y:S01]  /*2fa0*/  ISETP.GE.AND P4, PT, R57, RZ, PT ;  /* 0x000000ff3900720c */ /* 0x000fe20003f86270 */
[----:B------:R-:W-:Y:S01]  /*2fb0*/  @!P5 IMAD.MOV R54, RZ, RZ, -R54 ;  /* 0x000000ffff36d224 */ /* 0x000fe200078e0a36 */
[----:B------:R-:W-:Y:S01]  /*2fc0*/  ISETP.GT.U32.AND P5, PT, R3, R66, PT ;  /* 0x000000420300720c */ /* 0x000fe20003fa4070 */
[----:B------:R-:W-:-:S04]  /*2fd0*/  IMAD.HI.U32 R55, R5, R72, RZ ;  /* 0x0000004805377227 */ /* 0x000fc800078e00ff */
[----:B------:R-:W-:Y:S01]  /*2fe0*/  @!P6 IMAD.IADD R70, R70, 0x1, -R3 ;  /* 0x000000014646e824 */ /* 0x000fe200078e0a03 */
[----:B------:R-:W-:Y:S01]  /*2ff0*/  ISETP.GT.U32.AND P6, PT, R3, R74, PT ;  /* 0x0000004a0300720c */ /* 0x000fe20003fc4070 */
[----:B------:R-:W-:-:S04]  /*3000*/  IMAD.HI.U32 R51, R5, R76, RZ ;  /* 0x0000004c05337227 */ /* 0x000fc800078e00ff */
[----:B------:R-:W-:Y:S02]  /*3010*/  IMAD.MOV R55, RZ, RZ, -R55 ;  /* 0x000000ffff377224 */ /* 0x000fe400078e0a37 */
[----:B------:R-:W-:Y:S02]  /*3020*/  VIADD R73, R4, 0xc ;  /* 0x0000000c04497836 */ /* 0x000fe40000000000 */
[----:B------:R-:W-:Y:S02]  /*3030*/  IMAD.MOV R51, RZ, RZ, -R51 ;  /* 0x000000ffff337224 */ /* 0x000fe400078e0a33 */
[C---:B------:R-:W-:Y:S01]  /*3040*/  IMAD R72, R3.reuse, R55, R72 ;  /* 0x0000003703487224 */ /* 0x040fe200078e0248 */
[----:B------:R-:W-:Y:S01]  /*3050*/  IABS R78, R73 ;  /* 0x00000049004e7213 */ /* 0x000fe20000000000 */
[C---:B------:R-:W-:Y:S02]  /*3060*/  IMAD R76, R3.reuse, R51, R76 ;  /* 0x00000033034c7224 */ /* 0x040fe400078e024c */
[--C-:B------:R-:W-:Y:S01]  /*3070*/  @!P3 IMAD.IADD R62, R62, 0x1, -R3.reuse ;  /* 0x000000013e3eb824 */ /* 0x100fe200078e0a03 */
[C---:B------:R-:W-:Y:S01]  /*3080*/  ISETP.GT.U32.AND P3, PT, R3.reuse, R68, PT ;  /* 0x000000440300720c */ /* 0x040fe20003f64070 */
[--C-:B------:R-:W-:Y:S01]  /*3090*/  @!P5 IMAD.IADD R66, R66, 0x1, -R3.reuse ;  /* 0x000000014242d824 */ /* 0x100fe200078e0a03 */
[C---:B------:R-:W-:Y:S01]  /*30a0*/  ISETP.GT.U32.AND P5, PT, R3.reuse, R72, PT ;  /* 0x000000480300720c */ /* 0x040fe20003fa4070 */
[----:B------:R-:W-:Y:S01]  /*30b0*/  @!P6 IMAD.IADD R74, R74, 0x1, -R3 ;  /* 0x000000014a4ae824 */ /* 0x000fe200078e0a03 */
[----:B------:R-:W-:Y:S01]  /*30c0*/  ISETP.GT.U32.AND P6, PT, R3, R76, PT ;  /* 0x0000004c0300720c */ /* 0x000fe20003fc4070 */
[----:B------:R-:W-:-:S04]  /*30d0*/  IMAD.HI.U32 R53, R5, R78, RZ ;  /* 0x0000004e05357227 */ /* 0x000fc800078e00ff */
[----:B------:R-:W-:Y:S02]  /*30e0*/  VIADD R75, R4, 0xa ;  /* 0x0000000a044b7836 */ /* 0x000fe40000000000 */
[----:B------:R-:W-:Y:S02]  /*30f0*/  IMAD.MOV R53, RZ, RZ, -R53 ;  /* 0x000000ffff357224 */ /* 0x000fe400078e0a35 */
[--C-:B------:R-:W-:Y:S01]  /*3100*/  @!P3 IMAD.IADD R68, R68, 0x1, -R3.reuse ;  /* 0x000000014444b824 */ /* 0x100fe200078e0a03 */
[----:B------:R-:W-:Y:S01]  /*3110*/  IABS R80, R75 ;  /* 0x0000004b00507213 */ /* 0x000fe20000000000 */
[----:B------:R-:W-:Y:S01]  /*3120*/  IMAD R78, R3, R53, R78 ;  /* 0x00000035034e7224 */ /* 0x000fe200078e024e */
[----:B------:R-:W-:Y:S01]  /*3130*/  ISETP.GE.AND P3, PT, R61, RZ, PT ;  /* 0x000000ff3d00720c */ /* 0x000fe20003f66270 */
[----:B------:R-:W-:Y:S01]  /*3140*/  @!P5 IMAD.IADD R72, R72, 0x1, -R3 ;  /* 0x000000014848d824 */ /* 0x000fe200078e0a03 */
[----:B------:R-:W-:Y:S01]  /*3150*/  ISETP.GE.AND P5, PT, R63, RZ, PT ;  /* 0x000000ff3f00720c */ /* 0x000fe20003fa6270 */
[----:B------:R-:W-:-:S02]  /*3160*/  VIADD R61, R4, 0x8 ;  /* 0x00000008043d7836 */ /* 0x000fc40000000000 */
[C---:B------:R-:W-:Y:S02]  /*3170*/  VIADD R63, R4.reuse, 0x6 ;  /* 0x00000006043f7836 */ /* 0x040fe40000000000 */
[----:B------:R-:W-:Y:S01]  /*3180*/  VIADD R77, R4, 0x4 ;  /* 0x00000004044d7836 */ /* 0x000fe20000000000 */
[----:B------:R-:W-:Y:S01]  /*3190*/  IABS R82, R61 ;  /* 0x0000003d00527213 */ /* 0x000fe20000000000 */
[----:B------:R-:W-:Y:S01]  /*31a0*/  @!P6 IMAD.IADD R76, R76, 0x1, -R3 ;  /* 0x000000014c4ce824 */ /* 0x000fe200078e0a03 */
[----:B------:R-:W-:Y:S01]  /*31b0*/  ISETP.GT.U32.AND P6, PT, R3, R78, PT ;  /* 0x0000004e0300720c */ /* 0x000fe20003fc4070 */
[----:B------:R-:W-:Y:S01]  /*31c0*/  IMAD.HI.U32 R55, R5, R80, RZ ;  /* 0x0000005005377227 */ /* 0x000fe200078e00ff */
[----:B------:R-:W-:Y:S02]  /*31d0*/  IABS R84, R63 ;  /* 0x0000003f00547213 */ /* 0x000fe40000000000 */
[----:B------:R-:W-:Y:S01]  /*31e0*/  IABS R86, R77 ;  /* 0x0000004d00567213 */ /* 0x000fe20000000000 */
[----:B------:R-:W-:-:S02]  /*31f0*/  IMAD.MOV R55, RZ, RZ, -R55 ;  /* 0x000000ffff377224 */ /* 0x000fc400078e0a37 */
[----:B------:R-:W-:Y:S01]  /*3200*/  @!P2 IMAD.MOV R56, RZ, RZ, -R56 ;  /* 0x000000ffff38a224 */ /* 0x000fe200078e0a38 */
[C---:B------:R-:W-:Y:S01]  /*3210*/  ISETP.GT.U32.AND P2, PT, R3.reuse, R68, PT ;  /* 0x000000440300720c */ /* 0x040fe20003f44070 */
[----:B------:R-:W-:Y:S01]  /*3220*/  @!P1 IMAD.MOV R58, RZ, RZ, -R58 ;  /* 0x000000ffff3a9224 */ /* 0x000fe200078e0a3a */
[C---:B------:R-:W-:Y:S01]  /*3230*/  ISETP.GT.U32.AND P1, PT, R3.reuse, R70, PT ;  /* 0x000000460300720c */ /* 0x040fe20003f24070 */
[----:B------:R-:W-:Y:S01]  /*3240*/  @!P4 IMAD.MOV R60, RZ, RZ, -R60 ;  /* 0x000000ffff3cc224 */ /* 0x000fe200078e0a3c */
[C---:B------:R-:W-:Y:S01]  /*3250*/  ISETP.GT.U32.AND P4, PT, R3.reuse, R72, PT ;  /* 0x000000480300720c */ /* 0x040fe20003f84070 */
[----:B------:R-:W-:Y:S02]  /*3260*/  IMAD R80, R3, R55, R80 ;  /* 0x0000003703507224 */ /* 0x000fe400078e0250 */
[----:B------:R-:W-:Y:S02]  /*3270*/  VIADD R79, R4, 0x2 ;  /* 0x00000002044f7836 */ /* 0x000fe40000000000 */
[----:B------:R-:W-:-:S03]  /*3280*/  IMAD.HI.U32 R51, R5, R82, RZ ;  /* 0x0000005205337227 */ /* 0x000fc600078e00ff */
[----:B------:R-:W-:Y:S01]  /*3290*/  IABS R88, R79 ;  /* 0x0000004f00587213 */ /* 0x000fe20000000000 */
[----:B------:R-:W-:-:S04]  /*32a0*/  IMAD.HI.U32 R53, R5, R84, RZ ;  /* 0x0000005405357227 */ /* 0x000fc800078e00ff */
[----:B------:R-:W-:-:S04]  /*32b0*/  IMAD.HI.U32 R55, R5, R86, RZ ;  /* 0x0000005605377227 */ /* 0x000fc800078e00ff */
[----:B------:R-:W-:Y:S02]  /*32c0*/  IMAD.MOV R51, RZ, RZ, -R51 ;  /* 0x000000ffff337224 */ /* 0x000fe400078e0a33 */
[----:B------:R-:W-:Y:S02]  /*32d0*/  IMAD.MOV R53, RZ, RZ, -R53 ;  /* 0x000000ffff357224 */ /* 0x000fe400078e0a35 */
[----:B------:R-:W-:Y:S02]  /*32e0*/  IMAD.MOV R55, RZ, RZ, -R55 ;  /* 0x000000ffff377224 */ /* 0x000fe400078e0a37 */
[----:B------:R-:W-:Y:S02]  /*32f0*/  @!P6 IMAD.IADD R78, R78, 0x1, -R3 ;  /* 0x000000014e4ee824 */ /* 0x000fe400078e0a03 */
[C---:B------:R-:W-:Y:S02]  /*3300*/  IMAD R82, R3.reuse, R51, R82 ;  /* 0x0000003303527224 */ /* 0x040fe400078e0252 */
[C---:B------:R-:W-:Y:S01]  /*3310*/  IMAD R84, R3.reuse, R53, R84 ;  /* 0x0000003503547224 */ /* 0x040fe200078e0254 */
[C---:B------:R-:W-:Y:S01]  /*3320*/  ISETP.GT.U32.AND P6, PT, R3.reuse, R78, PT ;  /* 0x0000004e0300720c */ /* 0x040fe20003fc4070 */
[----:B------:R-:W-:Y:S01]  /*3330*/  @!P0 IMAD.MOV R62, RZ, RZ, -R62 ;  /* 0x000000ffff3e8224 */ /* 0x000fe200078e0a3e */
[C---:B------:R-:W-:Y:S01]  /*3340*/  ISETP.GT.U32.AND P0, PT, R3.reuse, R74, PT ;  /* 0x0000004a0300720c */ /* 0x040fe20003f04070 */
[----:B------:R-:W-:-:S02]  /*3350*/  IMAD R86, R3, R55, R86 ;  /* 0x0000003703567224 */ /* 0x000fc400078e0256 */
[----:B------:R-:W-:-:S04]  /*3360*/  IMAD.HI.U32 R57, R5, R88, RZ ;  /* 0x0000005805397227 */ /* 0x000fc800078e00ff */
[----:B------:R-:W-:-:S04]  /*3370*/  IMAD.HI.U32 R5, R5, R90, RZ ;  /* 0x0000005a05057227 */ /* 0x000fc800078e00ff */
[----:B------:R-:W-:Y:S01]  /*3380*/  @!P3 IMAD.MOV R64, RZ, RZ, -R64 ;  /* 0x000000ffff40b224 */ /* 0x000fe200078e0a40 */
[C---:B------:R-:W-:Y:S01]  /*3390*/  ISETP.GT.U32.AND P3, PT, R3.reuse, R76, PT ;  /* 0x0000004c0300720c */ /* 0x040fe20003f64070 */
[----:B------:R-:W-:Y:S01]  /*33a0*/  @!P5 IMAD.MOV R66, RZ, RZ, -R66 ;  /* 0x000000ffff42d224 */ /* 0x000fe200078e0a42 */
[C---:B------:R-:W-:Y:S01]  /*33b0*/  ISETP.GT.U32.AND P5, PT, R3.reuse, R80, PT ;  /* 0x000000500300720c */ /* 0x040fe20003fa4070 */
[--C-:B------:R-:W-:Y:S01]  /*33c0*/  @!P2 IMAD.IADD R68, R68, 0x1, -R3.reuse ;  /* 0x000000014444a824 */ /* 0x100fe200078e0a03 */
[C---:B------:R-:W-:Y:S01]  /*33d0*/  ISETP.GT.U32.AND P2, PT, R3.reuse, R82, PT ;  /* 0x000000520300720c */ /* 0x040fe20003f44070 */
[--C-:B------:R-:W-:Y:S01]  /*33e0*/  @!P1 IMAD.IADD R70, R70, 0x1, -R3.reuse ;  /* 0x0000000146469824 */ /* 0x100fe200078e0a03 */
[C---:B------:R-:W-:Y:S01]  /*33f0*/  ISETP.GT.U32.AND P1, PT, R3.reuse, R84, PT ;  /* 0x000000540300720c */ /* 0x040fe20003f24070 */
[----:B------:R-:W-:Y:S01]  /*3400*/  @!P4 IMAD.IADD R72, R72, 0x1, -R3 ;  /* 0x000000014848c824 */ /* 0x000fe200078e0a03 */
[----:B------:R-:W-:Y:S01]  /*3410*/  ISETP.GT.U32.AND P4, PT, R3, R86, PT ;  /* 0x000000560300720c */ /* 0x000fe20003f84070 */
[----:B------:R-:W-:-:S02]  /*3420*/  IMAD.MOV R57, RZ, RZ, -R57 ;  /* 0x000000ffff397224 */ /* 0x000fc400078e0a39 */
[----:B------:R-:W-:Y:S02]  /*3430*/  IMAD.MOV R5, RZ, RZ, -R5 ;  /* 0x000000ffff057224 */ /* 0x000fe400078e0a05 */
[C---:B------:R-:W-:Y:S02]  /*3440*/  IMAD R88, R3.reuse, R57, R88 ;  /* 0x0000003903587224 */ /* 0x040fe400078e0258 */
[C---:B------:R-:W-:Y:S02]  /*3450*/  IMAD R90, R3.reuse, R5, R90 ;  /* 0x00000005035a7224 */ /* 0x040fe400078e025a */
[--C-:B------:R-:W-:Y:S01]  /*3460*/  @!P0 IMAD.IADD R74, R74, 0x1, -R3.reuse ;  /* 0x000000014a4a8824 */ /* 0x100fe200078e0a03 */
[C---:B------:R-:W-:Y:S01]  /*3470*/  ISETP.GT.U32.AND P0, PT, R3.reuse, R88, PT ;  /* 0x000000580300720c */ /* 0x040fe20003f04070 */
[--C-:B------:R-:W-:Y:S01]  /*3480*/  @!P6 IMAD.IADD R78, R78, 0x1, -R3.reuse ;  /* 0x000000014e4ee824 */ /* 0x100fe200078e0a03 */
[----:B------:R-:W-:Y:S01]  /*3490*/  ISETP.GT.U32.AND P6, PT, R3, R90, PT ;  /* 0x0000005a0300720c */ /* 0x000fe20003fc4070 */
[--C-:B------:R-:W-:Y:S01]  /*34a0*/  @!P3 IMAD.IADD R76, R76, 0x1, -R3.reuse ;  /* 0x000000014c4cb824 */ /* 0x100fe200078e0a03 */
[----:B------:R-:W-:Y:S01]  /*34b0*/  ISETP.GE.AND P3, PT, R65, RZ, PT ;  /* 0x000000ff4100720c */ /* 0x000fe20003f66270 */
        /* <DEDUP_REMOVED lines=10> */
[----:B------:R-:W-:-:S02]  /*3560*/  @!P6 IMAD.IADD R90, R90, 0x1, -R3 ;  /* 0x000000015a5ae824 */ /* 0x000fc400078e0a03 */
[----:B------:R-:W-:Y:S01]  /*3570*/  @!P3 IMAD.MOV R68, RZ, RZ, -R68 ;  /* 0x000000ffff44b224 */ /* 0x000fe200078e0a44 */
[C---:B------:R-:W-:Y:S01]  /*3580*/  ISETP.GT.U32.AND P3, PT, R3.reuse, R80, PT ;  /* 0x000000500300720c */ /* 0x040fe20003f64070 */
        /* <DEDUP_REMOVED lines=9> */
[----:B------:R-:W-:Y:S01]  /*3620*/  ISETP.GT.U32.AND P4, PT, R3, R90, PT ;  /* 0x0000005a0300720c */ /* 0x000fe20003f84070 */
[----:B------:R-:W-:Y:S01]  /*3630*/  IMAD R114, R2, UR22, RZ ;  /* 0x0000001602727c24 */ /* 0x000fe2000f8e02ff */
        /* <DEDUP_REMOVED lines=11> */
[----:B------:R-:W-:Y:S01]  /*36f0*/  @!P4 IMAD.IADD R90, R90, 0x1, -R3 ;  /* 0x000000015a5ac824 */ /* 0x000fe200078e0a03 */
[----:B------:R-:W-:-:S02]  /*3700*/  ISETP.NE.AND P4, PT, R49, RZ, PT ;  /* 0x000000ff3100720c */ /* 0x000fc40003f85270 */
[----:B------:R-:W-:Y:S01]  /*3710*/  LOP3.LUT R3, RZ, R49, RZ, 0x33, !PT ;  /* 0x00000031ff037212 */ /* 0x000fe200078e33ff */
[----:B------:R-:W-:Y:S02]  /*3720*/  @!P3 IMAD.MOV R80, RZ, RZ, -R80 ;  /* 0x000000ffff50b224 */ /* 0x000fe400078e0a50 */
[----:B------:R-:W-:Y:S01]  /*3730*/  @!P5 IMAD.MOV R82, RZ, RZ, -R82 ;  /* 0x000000ffff52d224 */ /* 0x000fe200078e0a52 */
[C---:B------:R-:W-:Y:S01]  /*3740*/  SEL R52, R3.reuse, R52, !P4 ;  /* 0x0000003403347207 */ /* 0x040fe20006000000 */
[----:B------:R-:W-:Y:S01]  /*3750*/  @!P2 IMAD.MOV R84, RZ, RZ, -R84 ;  /* 0x000000ffff54a224 */ /* 0x000fe200078e0a54 */
[C---:B------:R-:W-:Y:S01]  /*3760*/  SEL R54, R3.reuse, R54, !P4 ;  /* 0x0000003603367207 */ /* 0x040fe20006000000 */
[----:B------:R-:W-:Y:S01]  /*3770*/  @!P1 IMAD.MOV R86, RZ, RZ, -R86 ;  /* 0x000000ffff569224 */ /* 0x000fe200078e0a56 */
[C---:B------:R-:W-:Y:S01]  /*3780*/  SEL R48, R3.reuse, R48, !P4 ;  /* 0x0000003003307207 */ /* 0x040fe20006000000 */
[----:B------:R-:W-:Y:S01]  /*3790*/  IMAD R52, R52, UR21, RZ ;  /* 0x0000001534347c24 */ /* 0x000fe2000f8e02ff */
[C---:B------:R-:W-:Y:S01]  /*37a0*/  SEL R50, R3.reuse, R50, !P4 ;  /* 0x0000003203327207 */ /* 0x040fe20006000000 */
[----:B------:R-:W-:Y:S01]  /*37b0*/  IMAD R54, R54, UR21, RZ ;  /* 0x0000001536367c24 */ /* 0x000fe2000f8e02ff */
[C---:B------:R-:W-:Y:S01]  /*37c0*/  SEL R56, R3.reuse, R56, !P4 ;  /* 0x0000003803387207 */ /* 0x040fe20006000000 */
[----:B------:R-:W-:Y:S01]  /*37d0*/  @!P6 IMAD.MOV R88, RZ, RZ, -R88 ;  /* 0x000000ffff58e224 */ /* 0x000fe200078e0a58 */
[C---:B------:R-:W-:Y:S01]  /*37e0*/  SEL R58, R3.reuse, R58, !P4 ;  /* 0x0000003a033a7207 */ /* 0x040fe20006000000 */
[----:B------:R-:W-:Y:S01]  /*37f0*/  @!P0 IMAD.MOV R90, RZ, RZ, -R90 ;  /* 0x000000ffff5a8224 */ /* 0x000fe200078e0a5a */
[C---:B------:R-:W-:Y:S01]  /*3800*/  SEL R64, R3.reuse, R64, !P4 ;  /* 0x0000004003407207 */ /* 0x040fe20006000000 */
[----:B------:R-:W-:Y:S01]  /*3810*/  IMAD R48, R48, UR21, RZ ;  /* 0x0000001530307c24 */ /* 0x000fe2000f8e02ff */
[----:B------:R-:W-:Y:S01]  /*3820*/  IADD3 R5, P3, R52, UR16, RZ ;  /* 0x0000001034057c10 */ /* 0x000fe2000ff7e0ff */
[----:B------:R-:W-:Y:S01]  /*3830*/  IMAD R50, R50, UR21, RZ ;  /* 0x0000001532327c24 */ /* 0x000fe2000f8e02ff */
[----:B------:R-:W-:Y:S01]  /*3840*/  IADD3 R4, P2, R54, UR16, RZ ;  /* 0x0000001036047c10 */ /* 0x000fe2000ff5e0ff */
[----:B------:R-:W-:Y:S01]  /*3850*/  IMAD R64, R64, UR21, RZ ;  /* 0x0000001540407c24 */ /* 0x000fe2000f8e02ff */
[----:B------:R-:W-:-:S02]  /*3860*/  SEL R6, R3, R6, !P4 ;  /* 0x0000000603067207 */ /* 0x000fc40006000000 */
[C---:B------:R-:W-:Y:S02]  /*3870*/  SEL R7, R3.reuse, R7, !P4 ;  /* 0x0000000703077207 */ /* 0x040fe40006000000 */
[C---:B------:R-:W-:Y:S01]  /*3880*/  SEL R8, R3.reuse, R8, !P4 ;  /* 0x0000000803087207 */ /* 0x040fe20006000000 */
[----:B------:R-:W-:Y:S01]  /*3890*/  IMAD R6, R6, UR21, RZ ;  /* 0x0000001506067c24 */ /* 0x000fe2000f8e02ff */
[C---:B------:R-:W-:Y:S02]  /*38a0*/  SEL R9, R3.reuse, R9, !P4 ;  /* 0x0000000903097207 */ /* 0x040fe40006000000 */
[C---:B------:R-:W-:Y:S02]  /*38b0*/  SEL R10, R3.reuse, R10, !P4 ;  /* 0x0000000a030a7207 */ /* 0x040fe40006000000 */
[----:B------:R-:W-:Y:S01]  /*38c0*/  SEL R11, R3, R11, !P4 ;  /* 0x0000000b030b7207 */ /* 0x000fe20006000000 */
[----:B------:R-:W-:Y:S01]  /*38d0*/  IMAD R9, R9, UR21, RZ ;  /* 0x0000001509097c24 */ /* 0x000fe2000f8e02ff */
[----:B------:R-:W-:-:S02]  /*38e0*/  SEL R12, R3, R12, !P4 ;  /* 0x0000000c030c7207 */ /* 0x000fc40006000000 */
[----:B------:R-:W-:Y:S01]  /*38f0*/  SEL R13, R3, R13, !P4 ;  /* 0x0000000d030d7207 */ /* 0x000fe20006000000 */
[----:B------:R-:W-:Y:S01]  /*3900*/  IMAD R11, R11, UR21, RZ ;  /* 0x000000150b0b7c24 */ /* 0x000fe2000f8e02ff */
[C---:B------:R-:W-:Y:S02]  /*3910*/  SEL R14, R3.reuse, R14, !P4 ;  /* 0x0000000e030e7207 */ /* 0x040fe40006000000 */
[----:B------:R-:W-:Y:S01]  /*3920*/  SEL R15, R3, R15, !P4 ;  /* 0x0000000f030f7207 */ /* 0x000fe20006000000 */
[----:B------:R-:W-:Y:S01]  /*3930*/  IMAD R13, R13, UR21, RZ ;  /* 0x000000150d0d7c24 */ /* 0x000fe2000f8e02ff */
[C---:B------:R-:W-:Y:S02]  /*3940*/  SEL R16, R3.reuse, R16, !P4 ;  /* 0x0000001003107207 */ /* 0x040fe40006000000 */
[----:B------:R-:W-:Y:S01]  /*3950*/  SEL R17, R3, R17, !P4 ;  /* 0x0000001103117207 */ /* 0x000fe20006000000 */
[----:B------:R-:W-:Y:S01]  /*3960*/  IMAD R15, R15, UR21, RZ ;  /* 0x000000150f0f7c24 */ /* 0x000fe2000f8e02ff */
[----:B------:R-:W-:-:S02]  /*3970*/  SEL R18, R3, R18, !P4 ;  /* 0x0000001203127207 */ /* 0x000fc40006000000 */
[C---:B------:R-:W-:Y:S02]  /*3980*/  SEL R20, R3.reuse, R20, !P4 ;  /* 0x0000001403147207 */ /* 0x040fe40006000000 */
[C---:B------:R-:W-:Y:S02]  /*3990*/  SEL R19, R3.reuse, R19, !P4 ;  /* 0x0000001303137207 */ /* 0x040fe40006000000 */
[C---:B------:R-:W-:Y:S02]  /*39a0*/  SEL R21, R3.reuse, R21, !P4 ;  /* 0x0000001503157207 */ /* 0x040fe40006000000 */
[C---:B------:R-:W-:Y:S02]  /*39b0*/  SEL R22, R3.reuse, R22, !P4 ;  /* 0x0000001603167207 */ /* 0x040fe40006000000 */
[C---:B------:R-:W-:Y:S02]  /*39c0*/  SEL R23, R3.reuse, R23, !P4 ;  /* 0x0000001703177207 */ /* 0x040fe40006000000 */
[----:B------:R-:W-:-:S02]  /*39d0*/  SEL R24, R3, R24, !P4 ;  /* 0x0000001803187207 */ /* 0x000fc40006000000 */
[----:B------:R-:W-:Y:S01]  /*39e0*/  SEL R25, R3, R25, !P4 ;  /* 0x0000001903197207 */ /* 0x000fe20006000000 */
[----:B------:R-:W-:Y:S01]  /*39f0*/  IMAD R63, R23, UR21, RZ ;  /* 0x00000015173f7c24 */ /* 0x000fe2000f8e02ff */
[C---:B------:R-:W-:Y:S01]  /*3a00*/  SEL R26, R3.reuse, R26, !P4 ;  /* 0x0000001a031a7207 */ /* 0x040fe20006000000 */
[----:B------:R-:W-:Y:S01]  /*3a10*/  IMAD R24, R24, UR21, RZ ;  /* 0x0000001518187c24 */ /* 0x000fe2000f8e02ff */
        /* <DEDUP_REMOVED lines=16> */
[C---:B------:R-:W-:Y:S01]  /*3b20*/  SEL R35, R3.reuse, R35, !P4 ;  /* 0x0000002303237207 */ /* 0x040fe20006000000 */
[----:B------:R-:W-:Y:S01]  /*3b30*/  IMAD R34, R34, UR21, RZ ;  /* 0x0000001522227c24 */ /* 0x000fe2000f8e02ff */
[----:B------:R-:W-:Y:S01]  /*3b40*/  SEL R36, R3, R36, !P4 ;  /* 0x0000002403247207 */ /* 0x000fe20006000000 */
        /* <DEDUP_REMOVED lines=51> */
[----:B------:R-:W-:Y:S01]  /*3e80*/  SEL R3, R3, R90, !P4 ;  /* 0x0000005a03037207 */ /* 0x000fe20006000000 */
[----:B------:R-:W-:Y:S01]  /*3e90*/  IMAD R86, R86, UR21, RZ ;  /* 0x0000001556567c24 */ /* 0x000fe2000f8e02ff */
[----:B------:R-:W-:Y:S01]  /*3ea0*/  R2UR UR55, R5 ;  /* 0x00000000053772ca */ /* 0x000fe200000e0000 */
[----:B------:R-:W-:Y:S01]  /*3eb0*/  IMAD R5, R58, UR21, RZ ;  /* 0x000000153a057c24 */ /* 0x000fe2000f8e02ff */
[----:B------:R-:W-:Y:S01]  /*3ec0*/  R2UR UR54, R4 ;  /* 0x00000000043672ca */ /* 0x000fe200000e0000 */
[----:B------:R-:W-:Y:S01]  /*3ed0*/  IMAD R4, R56, UR21, RZ ;  /* 0x0000001538047c24 */ /* 0x000fe2000f8e02ff */
[----:B------:R-:W-:Y:S01]  /*3ee0*/  IADD3 R51, P5, R48, UR16, RZ ;  /* 0x0000001030337c10 */ /* 0x000fe2000ffbe0ff */
[----:B------:R-:W-:Y:S01]  /*3ef0*/  IMAD R187, R3, UR21, RZ ;  /* 0x0000001503bb7c24 */ /* 0x000fe2000f8e02ff */
[----:B------:R-:W-:Y:S01]  /*3f00*/  IADD3 R49, P4, R50, UR16, RZ ;  /* 0x0000001032317c10 */ /* 0x000fe2000ff9e0ff */
[----:B------:R-:W-:Y:S01]  /*3f10*/  IMAD R185, R88, UR21, RZ ;  /* 0x0000001558b97c24 */ /* 0x000fe2000f8e02ff */
[----:B------:R-:W-:-:S02]  /*3f20*/  SHF.R.S32.HI R57, RZ, 0x1f, R50 ;  /* 0x0000001fff397819 */ /* 0x000fc40000011432 */
[----:B------:R-:W-:Y:S02]  /*3f30*/  R2UR UR57, R51 ;  /* 0x00000000333972ca */ /* 0x000fe400000e0000 */
[----:B------:R-:W-:Y:S02]  /*3f40*/  SHF.R.S32.HI R55, RZ, 0x1f, R54 ;  /* 0x0000001fff377819 */ /* 0x000fe40000011436 */
[----:B------:R-:W-:Y:S02]  /*3f50*/  IADD3.X R57, R57, UR17, RZ, P4, !PT ;  /* 0x0000001139397c10 */ /* 0x000fe4000a7fe4ff */
[----:B------:R-:W-:Y:S02]  /*3f60*/  SHF.R.S32.HI R58, RZ, 0x1f, R48 ;  /* 0x0000001fff3a7819 */ /* 0x000fe40000011430 */
[----:B------:R-:W-:Y:S02]  /*3f70*/  IADD3 R53, P1, R4, UR16, RZ ;  /* 0x0000001004357c10 */ /* 0x000fe4000ff3e0ff */
[----:B------:R-:W-:-:S02]  /*3f80*/  IADD3 R51, P0, R5, UR16, RZ ;  /* 0x0000001005337c10 */ /* 0x000fc4000ff1e0ff */
[----:B------:R-:W-:Y:S02]  /*3f90*/  SHF.R.S32.HI R54, RZ, 0x1f, R4 ;  /* 0x0000001fff367819 */ /* 0x000fe40000011404 */
[----:B------:R-:W-:Y:S02]  /*3fa0*/  IADD3 R50, P4, R64, UR16, RZ ;  /* 0x0000001040327c10 */ /* 0x000fe4000ff9e0ff */
[----:B------:R-:W-:Y:S02]  /*3fb0*/  IADD3.X R58, R58, UR17, RZ, P5, !PT ;  /* 0x000000113a3a7c10 */ /* 0x000fe4000affe4ff */
[----:B------:R-:W-:Y:S02]  /*3fc0*/  R2UR UR52, R51 ;  /* 0x00000000333472ca */ /* 0x000fe400000e0000 */
[----:B------:R-:W-:Y:S02]  /*3fd0*/  IADD3.X R54, R54, UR17, RZ, P1, !PT ;  /* 0x0000001136367c10 */ /* 0x000fe40008ffe4ff */
[----:B------:R-:W-:-:S02]  /*3fe0*/  R2UR UR49, R50 ;  /* 0x00000000323172ca */ /* 0x000fc400000e0000 */
[----:B------:R-:W-:Y:S02]  /*3ff0*/  IADD3 R48, P5, R62, UR16, RZ ;  /* 0x000000103e307c10 */ /* 0x000fe4000ffbe0ff */
[----:B------:R-:W-:Y:S02]  /*4000*/  IADD3 R4, P1, R70, UR16, RZ ;  /* 0x0000001046047c10 */ /* 0x000fe4000ff3e0ff */
[----:B------:R-:W-:Y:S02]  /*4010*/  SHF.R.S32.HI R51, RZ, 0x1f, R62 ;  /* 0x0000001fff337819 */ /* 0x000fe4000001143e */
[----:B------:R-:W-:Y:S02]  /*4020*/  SHF.R.S32.HI R50, RZ, 0x1f, R64 ;  /* 0x0000001fff327819 */ /* 0x000fe40000011440 */
[----:B------:R-:W-:Y:S02]  /*4030*/  R2UR UR56, R49 ;  /* 0x00000000313872ca */ /* 0x000fe400000e0000 */
[----:B------:R-:W-:-:S02]  /*4040*/  R2UR UR53, R53 ;  /* 0x00000000353572ca */ /* 0x000fc400000e0000 */
[----:B------:R-:W-:Y:S02]  /*4050*/  IADD3 R49, P6, R60, UR16, RZ ;  /* 0x000000103c317c10 */ /* 0x000fe4000ffde0ff */
[----:B------:R-:W-:Y:S02]  /*4060*/  R2UR UR50, R48 ;  /* 0x00000000303272ca */ /* 0x000fe400000e0000 */
[----:B------:R-:W-:Y:S02]  /*4070*/  SHF.R.S32.HI R56, RZ, 0x1f, R52 ;  /* 0x0000001fff387819 */ /* 0x000fe40000011434 */
[----:B------:R-:W-:Y:S02]  /*4080*/  IADD3.X R55, R55, UR17, RZ, P2, !PT ;  /* 0x0000001137377c10 */ /* 0x000fe400097fe4ff */
[----:B------:R-:W-:Y:S02]  /*4090*/  R2UR UR46, R4 ;  /* 0x00000000042e72ca */ /* 0x000fe400000e0000 */
[----:B------:R-:W-:-:S02]  /*40a0*/  SHF.R.S32.HI R53, RZ, 0x1f, R5 ;  /* 0x0000001fff357819 */ /* 0x000fc40000011405 */
[----:B------:R-:W-:Y:S02]  /*40b0*/  IADD3.X R51, R51, UR17, RZ, P5, !PT ;  /* 0x0000001133337c10 */ /* 0x000fe4000affe4ff */
[----:B------:R-:W-:Y:S02]  /*40c0*/  IADD3.X R50, R50, UR17, RZ, P4, !PT ;  /* 0x0000001132327c10 */ /* 0x000fe4000a7fe4ff */
[----:B------:R-:W-:Y:S02]  /*40d0*/  IADD3 R48, P2, R68, UR16, RZ ;  /* 0x0000001044307c10 */ /* 0x000fe4000ff5e0ff */
[----:B------:R-:W-:Y:S02]  /*40e0*/  SHF.R.S32.HI R52, RZ, 0x1f, R60 ;  /* 0x0000001fff347819 */ /* 0x000fe4000001143c */
[----:B------:R-:W-:Y:S02]  /*40f0*/  IADD3 R5, P5, R76, UR16, RZ ;  /* 0x000000104c057c10 */ /* 0x000fe4000ffbe0ff */
[----:B------:R-:W-:-:S02]  /*4100*/  IADD3 R4, P4, R78, UR16, RZ ;  /* 0x000000104e047c10 */ /* 0x000fc4000ff9e0ff */
[----:B------:R-:W-:Y:S02]  /*4110*/  R2UR UR51, R49 ;  /* 0x00000000313372ca */ /* 0x000fe400000e0000 */
[----:B------:R-:W-:Y:S02]  /*4120*/  IADD3.X R56, R56, UR17, RZ, P3, !PT ;  /* 0x0000001138387c10 */ /* 0x000fe40009ffe4ff */
[----:B------:R-:W-:Y:S02]  /*4130*/  IADD3 R49, P3, R66, UR16, RZ ;  /* 0x0000001042317c10 */ /* 0x000fe4000ff7e0ff */
[----:B------:R-:W-:Y:S02]  /*4140*/  R2UR UR47, R48 ;  /* 0x00000000302f72ca */ /* 0x000fe400000e0000 */
[----:B------:R-:W-:Y:S02]  /*4150*/  IADD3.X R52, R52, UR17, RZ, P6, !PT ;  /* 0x0000001134347c10 */ /* 0x000fe4000b7fe4ff */
[----:B------:R-:W-:-:S02]  /*4160*/  R2UR UR43, R5 ;  /* 0x00000000052b72ca */ /* 0x000fc400000e0000 */
[----:B------:R-:W-:Y:S02]  /*4170*/  R2UR UR42, R4 ;  /* 0x00000000042a72ca */ /* 0x000fe400000e0000 */
[----:B------:R-:W-:Y:S02]  /*4180*/  IADD3 R48, P6, R74, UR16, RZ ;  /* 0x000000104a307c10 */ /* 0x000fe4000ffde0ff */
[----:B------:R-:W-:Y:S02]  /*4190*/  SHF.R.S32.HI R5, RZ, 0x1f, R68 ;  /* 0x0000001fff057819 */ /* 0x000fe40000011444 */
[----:B------:R-:W-:Y:S02]  /*41a0*/  SHF.R.S32.HI R4, RZ, 0x1f, R70 ;  /* 0x0000001fff047819 */ /* 0x000fe40000011446 */
[----:B------:R-:W-:Y:S02]  /*41b0*/  R2UR UR48, R49 ;  /* 0x00000000313072ca */ /* 0x000fe400000e0000 */
[----:B------:R-:W-:-:S02]  /*41c0*/  IADD3.X R53, R53, UR17, RZ, P0, !PT ;  /* 0x0000001135357c10 */ /* 0x000fc400087fe4ff */
[----:B------:R-:W-:Y:S02]  /*41d0*/  IADD3 R49, P0, R72, UR16, RZ ;  /* 0x0000001048317c10 */ /* 0x000fe4000ff1e0ff */
[----:B------:R-:W-:Y:S02]  /*41e0*/  R2UR UR44, R48 ;  /* 0x00000000302c72ca */ /* 0x000fe400000e0000 */
[----:B------:R-:W-:Y:S02]  /*41f0*/  IADD3.X R5, R5, UR17, RZ, P2, !PT ;  /* 0x0000001105057c10 */ /* 0x000fe400097fe4ff */
[----:B------:R-:W-:Y:S02]  /*4200*/  IADD3.X R4, R4, UR17, RZ, P1, !PT ;  /* 0x0000001104047c10 */ /* 0x000fe40008ffe4ff */
[----:B------:R-:W-:Y:S02]  /*4210*/  SHF.R.S32.HI R48, RZ, 0x1f, R66 ;  /* 0x0000001fff307819 */ /* 0x000fe40000011442 */
[----:B------:R-:W-:-:S02]  /*4220*/  SHF.R.S32.HI R78, RZ, 0x1f, R78 ;  /* 0x0000001fff4e7819 */ /* 0x000fc4000001144e */
[----:B------:R-:W-:Y:S02]  /*4230*/  R2UR UR45, R49 ;  /* 0x00000000312d72ca */ /* 0x000fe400000e0000 */
[----:B------:R-:W-:Y:S02]  /*4240*/  R2UR UR13, R5 ;  /* 0x00000000050d72ca */ /* 0x000fe400000e0000 */
[----:B------:R-:W-:Y:S02]  /*4250*/  R2UR UR12, R4 ;  /* 0x00000000040c72ca */ /* 0x000fe400000e0000 */
[----:B------:R-:W-:Y:S02]  /*4260*/  SHF.R.S32.HI R49, RZ, 0x1f, R72 ;  /* 0x0000001fff317819 */ /* 0x000fe40000011448 */
[----:B------:R-:W-:Y:S02]  /*4270*/  IADD3.X R48, R48, UR17, RZ, P3, !PT ;  /* 0x0000001130307c10 */ /* 0x000fe40009ffe4ff */
[----:B------:R-:W-:-:S02]  /*4280*/  SHF.R.S32.HI R5, RZ, 0x1f, R76 ;  /* 0x0000001fff057819 */ /* 0x000fc4000001144c */
[----:B------:R-:W-:Y:S02]  /*4290*/  IADD3.X R4, R78, UR17, RZ, P4, !PT ;  /* 0x000000114e047c10 */ /* 0x000fe4000a7fe4ff */
[----:B------:R-:W-:Y:S02]  /*42a0*/  IADD3.X R49, R49, UR17, RZ, P0, !PT ;  /* 0x0000001131317c10 */ /* 0x000fe400087fe4ff */
[----:B------:R-:W-:Y:S02]  /*42b0*/  R2UR UR14, R48 ;  /* 0x00000000300e72ca */ /* 0x000fe400000e0000 */
[----:B------:R-:W-:Y:S02]  /*42c0*/  IADD3.X R5, R5, UR17, RZ, P5, !PT ;  /* 0x0000001105057c10 */ /* 0x000fe4000affe4ff */
[----:B------:R-:W-:Y:S02]  /*42d0*/  R2UR UR8, R4 ;  /* 0x00000000040872ca */ /* 0x000fe400000e0000 */
[----:B------:R-:W-:-:S02]  /*42e0*/  IADD3 R59, P0, R86, UR16, RZ ;  /* 0x00000010563b7c10 */ /* 0x000fc4000ff1e0ff */
[----:B------:R-:W-:Y:S02]  /*42f0*/  SHF.R.S32.HI R48, RZ, 0x1f, R74 ;  /* 0x0000001fff307819 */ /* 0x000fe4000001144a */
[----:B------:R-:W-:Y:S02]  /*4300*/  SHF.R.S32.HI R4, RZ, 0x1f, R86 ;  /* 0x0000001fff047819 */ /* 0x000fe40000011456 */
[----:B------:R-:W-:Y:S02]  /*4310*/  R2UR UR9, R5 ;  /* 0x00000000050972ca */ /* 0x000fe400000e0000 */
[----:B------:R-:W-:Y:S02]  /*4320*/  IADD3 R60, P1, R84, UR16, RZ ;  /* 0x00000010543c7c10 */ /* 0x000fe4000ff3e0ff */
[----:B------:R-:W-:Y:S02]  /*4330*/  IADD3.X R48, R48, UR17, RZ, P6, !PT ;  /* 0x0000001130307c10 */ /* 0x000fe4000b7fe4ff */
[----:B------:R-:W-:-:S02]  /*4340*/  R2UR UR11, R49 ;  /* 0x00000000310b72ca */ /* 0x000fc400000e0000 */
[----:B------:R-:W-:Y:S02]  /*4350*/  SHF.R.S32.HI R5, RZ, 0x1f, R84 ;  /* 0x0000001fff057819 */ /* 0x000fe40000011454 */
[----:B------:R-:W-:Y:S02]  /*4360*/  IADD3.X R4, R4, UR17, RZ, P0, !PT ;  /* 0x0000001104047c10 */ /* 0x000fe400087fe4ff */
[----:B------:R-:W-:Y:S02]  /*4370*/  IADD3 R62, P3, R80, UR16, RZ ;  /* 0x00000010503e7c10 */ /* 0x000fe4000ff7e0ff */
[----:B------:R-:W-:Y:S02]  /*4380*/  SHF.R.S32.HI R49, RZ, 0x1f, R80 ;  /* 0x0000001fff317819 */ /* 0x000fe40000011450 */
[----:B------:R-:W-:Y:S02]  /*4390*/  R2UR UR10, R48 ;  /* 0x00000000300a72ca */ /* 0x000fe400000e0000 */
[----:B------:R-:W-:-:S02]  /*43a0*/  IADD3.X R5, R5, UR17, RZ, P1, !PT ;  /* 0x0000001105057c10 */ /* 0x000fc40008ffe4ff */
[----:B------:R-:W-:Y:S01]  /*43b0*/  R2UR UR4, R4 ;  /* 0x00000000040472ca */ /* 0x000fe200000e0000 */
[----:B------:R-:W-:Y:S01]  /*43c0*/  IMAD R4, R7, UR21, RZ ;  /* 0x0000001507047c24 */ /* 0x000fe2000f8e02ff */
[----:B------:R-:W-:Y:S02]  /*43d0*/  IADD3 R61, P2, R82, UR16, RZ ;  /* 0x00000010523d7c10 */ /* 0x000fe4000ff5e0ff */
[----:B------:R-:W-:Y:S02]  /*43e0*/  SHF.R.S32.HI R48, RZ, 0x1f, R82 ;  /* 0x0000001fff307819 */ /* 0x000fe40000011452 */
[----:B------:R-:W-:Y:S02]  /*43f0*/  IADD3.X R49, R49, UR17, RZ, P3, !PT ;  /* 0x0000001131317c10 */ /* 0x000fe40009ffe4ff */
[----:B------:R-:W-:Y:S01]  /*4400*/  R2UR UR5, R5 ;  /* 0x00000000050572ca */ /* 0x000fe200000e0000 */
[----:B------:R-:W-:Y:S01]  /*4410*/  IMAD R5, R8, UR21, RZ ;  /* 0x0000001508057c24 */ /* 0x000fe2000f8e02ff */
[----:B------:R-:W-:-:S02]  /*4420*/  IADD3.X R48, R48, UR17, RZ, P2, !PT ;  /* 0x0000001130307c10 */ /* 0x000fc400097fe4ff */
[----:B------:R-:W-:Y:S01]  /*4430*/  R2UR UR7, R49 ;  /* 0x00000000310772ca */ /* 0x000fe200000e0000 */
[----:B------:R-:W-:Y:S01]  /*4440*/  IMAD R49, R12, UR21, RZ ;  /* 0x000000150c317c24 */ /* 0x000fe2000f8e02ff */
[----:B------:R-:W-:Y:S01]  /*4450*/  R2UR UR28, R51 ;  /* 0x00000000331c72ca */ /* 0x000fe200000e0000 */
[----:B------:R-:W-:Y:S01]  /*4460*/  IMAD R51, R16, UR21, RZ ;  /* 0x0000001510337c24 */ /* 0x000fe2000f8e02ff */
[----:B------:R-:W-:Y:S02]  /*4470*/  SHF.R.S32.HI R8, RZ, 0x1f, R4 ;  /* 0x0000001fff087819 */ /* 0x000fe40000011404 */
[----:B------:R-:W-:Y:S02]  /*4480*/  IADD3 R2, P2, R4, UR16, RZ ;  /* 0x0000001004027c10 */ /* 0x000fe4000ff5e0ff */
[----:B------:R-:W-:Y:S02]  /*4490*/  SHF.R.S32.HI R12, RZ, 0x1f, R9 ;  /* 0x0000001fff0c7819 */ /* 0x000fe40000011409 */
[----:B------:R-:W-:-:S02]  /*44a0*/  IADD3 R4, P0, R9, UR16, RZ ;  /* 0x0000001009047c10 */ /* 0x000fc4000ff1e0ff */
[----:B------:R-:W-:Y:S01]  /*44b0*/  R2UR UR29, R52 ;  /* 0x00000000341d72ca */ /* 0x000fe200000e0000 */
[----:B------:R-:W-:Y:S01]  /*44c0*/  IMAD R52, R17, UR21, RZ ;  /* 0x0000001511347c24 */ /* 0x000fe2000f8e02ff */
[----:B------:R-:W-:Y:S02]  /*44d0*/  R2UR UR35, R58 ;  /* 0x000000003a2372ca */ /* 0x000fe400000e0000 */
[----:B------:R-:W-:Y:S02]  /*44e0*/  IADD3.X R12, R12, UR17, RZ, P0, !PT ;  /* 0x000000110c0c7c10 */ /* 0x000fe400087fe4ff */
[----:B------:R-:W-:Y:S02]  /*44f0*/  SHF.R.S32.HI R58, RZ, 0x1f, R51 ;  /* 0x0000001fff3a7819 */ /* 0x000fe40000011433 */
[----:B------:R-:W-:Y:S02]  /*4500*/  IADD3 R17, P0, R51, UR16, RZ ;  /* 0x0000001033117c10 */ /* 0x000fe4000ff1e0ff */
[----:B------:R-:W-:-:S02]  /*4510*/  SHF.R.S32.HI R72, RZ, 0x1f, R63 ;  /* 0x0000001fff487819 */ /* 0x000fc4000001143f */
[----:B------:R-:W-:Y:S02]  /*4520*/  IADD3.X R58, R58, UR17, RZ, P0, !PT ;  /* 0x000000113a3a7c10 */ /* 0x000fe400087fe4ff */
[----:B------:R-:W-:Y:S02]  /*4530*/  IADD3 R63, P0, R63, UR16, RZ ;  /* 0x000000103f3f7c10 */ /* 0x000fe4000ff1e0ff */
[----:B------:R-:W-:Y:S01]  /*4540*/  R2UR UR15, R50 ;  /* 0x00000000320f72ca */ /* 0x000fe200000e0000 */
[----:B------:R-:W-:Y:S01]  /*4550*/  IMAD R50, R14, UR21, RZ ;  /* 0x000000150e327c24 */ /* 0x000fe2000f8e02ff */
[----:B------:R-:W-:Y:S01]  /*4560*/  R2UR UR6, R48 ;  /* 0x00000000300672ca */ /* 0x000fe200000e0000 */
[----:B------:R-:W-:Y:S01]  /*4570*/  IMAD R48, R10, UR21, RZ ;  /* 0x000000150a307c24 */ /* 0x000fe2000f8e02ff */
[----:B------:R-:W-:Y:S02]  /*4580*/  SHF.R.S32.HI R7, RZ, 0x1f, R6 ;  /* 0x0000001fff077819 */ /* 0x000fe40000011406 */
[----:B------:R-:W-:-:S02]  /*4590*/  IADD3 R115, P3, R6, UR16, RZ ;  /* 0x0000001006737c10 */ /* 0x000fc4000ff7e0ff */
[----:B------:R-:W-:Y:S02]  /*45a0*/  IADD3.X R72, R72, UR17, RZ, P0, !PT ;  /* 0x0000001148487c10 */ /* 0x000fe400087fe4ff */
[----:B------:R-:W-:Y:S02]  /*45b0*/  SHF.R.S32.HI R86, RZ, 0x1f, R30 ;  /* 0x0000001fff567819 */ /* 0x000fe4000001141e */
[----:B------:R-:W-:Y:S02]  /*45c0*/  IADD3 R77, P0, R30, UR16, RZ ;  /* 0x000000101e4d7c10 */ /* 0x000fe4000ff1e0ff */
[----:B------:R-:W-:Y:S01]  /*45d0*/  R2UR UR31, R54 ;  /* 0x00000000361f72ca */ /* 0x000fe200000e0000 */
[----:B------:R-:W-:Y:S01]  /*45e0*/  IMAD R54, R20, UR21, RZ ;  /* 0x0000001514367c24 */ /* 0x000fe2000f8e02ff */
        /* <DEDUP_REMOVED lines=8> */
[----:B------:R-:W-:-:S02]  /*4670*/  SHF.R.S32.HI R16, RZ, 0x1f, R11 ;  /* 0x0000001fff107819 */ /* 0x000fc4000001140b */
[----:B------:R-:W-:Y:S02]  /*4680*/  IADD3 R6, P5, R11, UR16, RZ ;  /* 0x000000100b067c10 */ /* 0x000fe4000ffbe0ff */
[----:B------:R-:W-:Y:S02]  /*4690*/  IADD3.X R7, R7, UR17, RZ, P3, !PT ;  /* 0x0000001107077c10 */ /* 0x000fe40009ffe4ff */
[----:B------:R-:W-:Y:S02]  /*46a0*/  SHF.R.S32.HI R10, RZ, 0x1f, R5 ;  /* 0x0000001fff0a7819 */ /* 0x000fe40000011405 */
[----:B------:R-:W-:Y:S02]  /*46b0*/  IADD3 R3, P1, R5, UR16, RZ ;  /* 0x0000001005037c10 */ /* 0x000fe4000ff3e0ff */
[----:B------:R-:W-:Y:S02]  /*46c0*/  SHF.R.S32.HI R20, RZ, 0x1f, R13 ;  /* 0x0000001fff147819 */ /* 0x000fe4000001140d */
[----:B------:R-:W-:-:S02]  /*46d0*/  IADD3 R11, P3, R13, UR16, RZ ;  /* 0x000000100d0b7c10 */ /* 0x000fc4000ff7e0ff */
[----:B------:R-:W-:Y:S02]  /*46e0*/  IADD3.X R8, R8, UR17, RZ, P2, !PT ;  /* 0x0000001108087c10 */ /* 0x000fe400097fe4ff */
[----:B------:R-:W-:Y:S02]  /*46f0*/  SHF.R.S32.HI R14, RZ, 0x1f, R48 ;  /* 0x0000001fff0e7819 */ /* 0x000fe40000011430 */
[----:B------:R-:W-:Y:S02]  /*4700*/  IADD3 R5, P6, R48, UR16, RZ ;  /* 0x0000001030057c10 */ /* 0x000fe4000ffde0ff */
[----:B------:R-:W-:Y:S02]  /*4710*/  SHF.R.S32.HI R18, RZ, 0x1f, R49 ;  /* 0x0000001fff127819 */ /* 0x000fe40000011431 */
[----:B------:R-:W-:Y:S02]  /*4720*/  IADD3 R9, P4, R49, UR16, RZ ;  /* 0x0000001031097c10 */ /* 0x000fe4000ff9e0ff */
[----:B------:R-:W-:-:S02]  /*4730*/  CS2R R48, SRZ ;  /* 0x0000000000307805 */ /* 0x000fc4000001ff00 */
[----:B------:R-:W-:Y:S02]  /*4740*/  SHF.R.S32.HI R22, RZ, 0x1f, R50 ;  /* 0x0000001fff167819 */ /* 0x000fe40000011432 */
[----:B------:R-:W-:Y:S02]  /*4750*/  IADD3 R13, P2, R50, UR16, RZ ;  /* 0x00000010320d7c10 */ /* 0x000fe4000ff5e0ff */
[----:B------:R-:W-:Y:S02]  /*4760*/  CS2R R50, SRZ ;  /* 0x0000000000327805 */ /* 0x000fe4000001ff00 */
[----:B------:R-:W-:Y:S02]  /*4770*/  IADD3.X R86, R86, UR17, RZ, P0, !PT ;  /* 0x0000001156567c10 */ /* 0x000fe400087fe4ff */
[----:B------:R-:W-:Y:S02]  /*4780*/  SHF.R.S32.HI R100, RZ, 0x1f, R37 ;  /* 0x0000001fff647819 */ /* 0x000fe40000011425 */
[----:B------:R-:W-:-:S02]  /*4790*/  IADD3 R91, P0, R37, UR16, RZ ;  /* 0x00000010255b7c10 */ /* 0x000fc4000ff1e0ff */
[----:B------:R-:W-:Y:S02]  /*47a0*/  R2UR UR33, R56 ;  /* 0x00000000382172ca */ /* 0x000fe400000e0000 */
[----:B------:R-:W-:Y:S02]  /*47b0*/  R2UR UR41, R62 ;  /* 0x000000003e2972ca */ /* 0x000fe400000e0000 */
[----:B------:R-:W-:Y:S02]  /*47c0*/  R2UR UR37, R60 ;  /* 0x000000003c2572ca */ /* 0x000fe400000e0000 */
[----:B------:R-:W-:Y:S02]  /*47d0*/  SHF.R.S32.HI R56, RZ, 0x1f, R15 ;  /* 0x0000001fff387819 */ /* 0x000fe4000001140f */
[----:B------:R-:W-:Y:S02]  /*47e0*/  IADD3.X R10, R10, UR17, RZ, P1, !PT ;  /* 0x000000110a0a7c10 */ /* 0x000fe40008ffe4ff */
[----:B------:R-:W-:-:S02]  /*47f0*/  IADD3.X R14, R14, UR17, RZ, P6, !PT ;  /* 0x000000110e0e7c10 */ /* 0x000fc4000b7fe4ff */
[----:B------:R-:W-:Y:S02]  /*4800*/  IADD3.X R16, R16, UR17, RZ, P5, !PT ;  /* 0x0000001110107c10 */ /* 0x000fe4000affe4ff */
[----:B------:R-:W-:Y:S02]  /*4810*/  IADD3.X R18, R18, UR17, RZ, P4, !PT ;  /* 0x0000001112127c10 */ /* 0x000fe4000a7fe4ff */
[----:B------:R-:W-:Y:S02]  /*4820*/  SHF.R.S32.HI R66, RZ, 0x1f, R57 ;  /* 0x0000001fff427819 */ /* 0x000fe40000011439 */
[----:B------:R-:W-:Y:S02]  /*4830*/  IADD3.X R20, R20, UR17, RZ, P3, !PT ;  /* 0x0000001114147c10 */ /* 0x000fe40009ffe4ff */
[----:B------:R-:W-:Y:S02]  /*4840*/  SHF.R.S32.HI R68, RZ, 0x1f, R59 ;  /* 0x0000001fff447819 */ /* 0x000fe4000001143b */
[----:B------:R-:W-:-:S02]  /*4850*/  IADD3.X R22, R22, UR17, RZ, P2, !PT ;  /* 0x0000001116167c10 */ /* 0x000fc400097fe4ff */
[----:B------:R-:W-:Y:S02]  /*4860*/  IADD3 R15, P1, R15, UR16, RZ ;  /* 0x000000100f0f7c10 */ /* 0x000fe4000ff3e0ff */
[----:B------:R-:W-:Y:S02]  /*4870*/  SHF.R.S32.HI R60, RZ, 0x1f, R52 ;  /* 0x0000001fff3c7819 */ /* 0x000fe40000011434 */
[----:B------:R-:W-:Y:S02]  /*4880*/  IADD3 R19, P6, R52, UR16, RZ ;  /* 0x0000001034137c10 */ /* 0x000fe4000ffde0ff */
[----:B------:R-:W-:Y:S02]  /*4890*/  SHF.R.S32.HI R62, RZ, 0x1f, R53 ;  /* 0x0000001fff3e7819 */ /* 0x000fe40000011435 */
[----:B------:R-:W-:Y:S02]  /*48a0*/  IADD3 R21, P5, R53, UR16, RZ ;  /* 0x0000001035157c10 */ /* 0x000fe4000ffbe0ff */
[----:B------:R-:W-:-:S02]  /*48b0*/  CS2R R52, SRZ ;  /* 0x0000000000347805 */ /* 0x000fc4000001ff00 */
[----:B------:R-:W-:Y:S02]  /*48c0*/  SHF.R.S32.HI R64, RZ, 0x1f, R54 ;  /* 0x0000001fff407819 */ /* 0x000fe40000011436 */
[----:B------:R-:W-:Y:S02]  /*48d0*/  IADD3 R23, P4, R54, UR16, RZ ;  /* 0x0000001036177c10 */ /* 0x000fe4000ff9e0ff */
[----:B------:R-:W-:Y:S02]  /*48e0*/  IADD3 R57, P3, R57, UR16, RZ ;  /* 0x0000001039397c10 */ /* 0x000fe4000ff7e0ff */
[----:B------:R-:W-:Y:S02]  /*48f0*/  IADD3 R59, P2, R59, UR16, RZ ;  /* 0x000000103b3b7c10 */ /* 0x000fe4000ff5e0ff */
[----:B------:R-:W-:Y:S02]  /*4900*/  IADD3.X R100, R100, UR17, RZ, P0, !PT ;  /* 0x0000001164647c10 */ /* 0x000fe400087fe4ff */
[----:B------:R-:W-:-:S02]  /*4910*/  SHF.R.S32.HI R112, RZ, 0x1f, R43 ;  /* 0x0000001fff707819 */ /* 0x000fc4000001142b */
[----:B------:R-:W-:Y:S02]  /*4920*/  IADD3 R105, P0, R43, UR16, RZ ;  /* 0x000000102b697c10 */ /* 0x000fe4000ff1e0ff */
[----:B------:R-:W-:Y:S02]  /*4930*/  SHF.R.S32.HI R70, RZ, 0x1f, R61 ;  /* 0x0000001fff467819 */ /* 0x000fe4000001143d */
[----:B------:R-:W-:Y:S02]  /*4940*/  IADD3.X R56, R56, UR17, RZ, P1, !PT ;  /* 0x0000001138387c10 */ /* 0x000fe40008ffe4ff */
[----:B------:R-:W-:Y:S02]  /*4950*/  IADD3.X R60, R60, UR17, RZ, P6, !PT ;  /* 0x000000113c3c7c10 */ /* 0x000fe4000b7fe4ff */
[----:B------:R-:W-:Y:S02]  /*4960*/  IADD3.X R62, R62, UR17, RZ, P5, !PT ;  /* 0x000000113e3e7c10 */ /* 0x000fe4000affe4ff */
[----:B------:R-:W-:-:S02]  /*4970*/  IADD3.X R64, R64, UR17, RZ, P4, !PT ;  /* 0x0000001140407c10 */ /* 0x000fc4000a7fe4ff */
[----:B------:R-:W-:Y:S02]  /*4980*/  IADD3.X R66, R66, UR17, RZ, P3, !PT ;  /* 0x0000001142427c10 */ /* 0x000fe40009ffe4ff */
[----:B------:R-:W-:Y:S02]  /*4990*/  IADD3.X R68, R68, UR17, RZ, P2, !PT ;  /* 0x0000001144447c10 */ /* 0x000fe400097fe4ff */
[----:B------:R-:W-:Y:S02]  /*49a0*/  IADD3 R61, P1, R61, UR16, RZ ;  /* 0x000000103d3d7c10 */ /* 0x000fe4000ff3e0ff */
[----:B------:R-:W-:Y:S02]  /*49b0*/  SHF.R.S32.HI R74, RZ, 0x1f, R24 ;  /* 0x0000001fff4a7819 */ /* 0x000fe40000011418 */
[----:B------:R-:W-:Y:S02]  /*49c0*/  IADD3 R65, P6, R24, UR16, RZ ;  /* 0x0000001018417c10 */ /* 0x000fe4000ffde0ff */
[----:B------:R-:W-:-:S02]  /*49d0*/  SHF.R.S32.HI R76, RZ, 0x1f, R25 ;  /* 0x0000001fff4c7819 */ /* 0x000fc40000011419 */
[----:B------:R-:W-:Y:S02]  /*49e0*/  IADD3 R67, P5, R25, UR16, RZ ;  /* 0x0000001019437c10 */ /* 0x000fe4000ffbe0ff */
[----:B------:R-:W-:Y:S02]  /*49f0*/  CS2R R24, SRZ ;  /* 0x0000000000187805 */ /* 0x000fe4000001ff00 */
[----:B------:R-:W-:Y:S02]  /*4a00*/  SHF.R.S32.HI R78, RZ, 0x1f, R26 ;  /* 0x0000001fff4e7819 */ /* 0x000fe4000001141a */
[----:B------:R-:W-:Y:S02]  /*4a10*/  IADD3 R69, P4, R26, UR16, RZ ;  /* 0x000000101a457c10 */ /* 0x000fe4000ff9e0ff */
[----:B------:R-:W-:Y:S02]  /*4a20*/  SHF.R.S32.HI R113, RZ, 0x1f, R27 ;  /* 0x0000001fff717819 */ /* 0x000fe4000001141b */
[----:B------:R-:W-:-:S02]  /*4a30*/  IADD3 R71, P3, R27, UR16, RZ ;  /* 0x000000101b477c10 */ /* 0x000fc4000ff7e0ff */
[----:B------:R-:W-:Y:S02]  /*4a40*/  CS2R R26, SRZ ;  /* 0x00000000001a7805 */ /* 0x000fe4000001ff00 */
[----:B------:R-:W-:Y:S02]  /*4a50*/  SHF.R.S32.HI R82, RZ, 0x1f, R28 ;  /* 0x0000001fff527819 */ /* 0x000fe4000001141c */
[----:B------:R-:W-:Y:S02]  /*4a60*/  IADD3 R73, P2, R28, UR16, RZ ;  /* 0x000000101c497c10 */ /* 0x000fe4000ff5e0ff */
[----:B------:R-:W-:Y:S02]  /*4a70*/  IADD3.X R112, R112, UR17, RZ, P0, !PT ;  /* 0x0000001170707c10 */ /* 0x000fe400087fe4ff */
[----:B------:R-:W-:Y:S01]  /*4a80*/  IADD3 R80, P0, R114, UR18, RZ ;  /* 0x0000001272507c10 */ /* 0x000fe2000ff1e0ff */
[----:B------:R-:W-:Y:S01]  /*4a90*/  ULDC UR18, c[0x0][0x238] ;  /* 0x00008e0000127ab9 */ /* 0x000fe20000000800 */
[----:B------:R-:W-:Y:S01]  /*4aa0*/  IADD3.X R70, R70, UR17, RZ, P1, !PT ;  /* 0x0000001146467c10 */ /* 0x000fe20008ffe4ff */
[----:B--2---:R-:W-:Y:S01]  /*4ab0*/  IMAD R116, R224, UR18, RZ ;  /* 0x00000012e0747c24 */ /* 0x004fe2000f8e02ff */
[----:B------:R-:W-:Y:S01]  /*4ac0*/  IADD3.X R74, R74, UR17, RZ, P6, !PT ;  /* 0x000000114a4a7c10 */ /* 0x000fe2000b7fe4ff */
[----:B------:R-:W-:Y:S01]  /*4ad0*/  IMAD R117, R225, UR18, RZ ;  /* 0x00000012e1757c24 */ /* 0x000fe2000f8e02ff */
[----:B------:R-:W-:Y:S01]  /*4ae0*/  IADD3.X R76, R76, UR17, RZ, P5, !PT ;  /* 0x000000114c4c7c10 */ /* 0x000fe2000affe4ff */
[----:B------:R-:W-:Y:S01]  /*4af0*/  IMAD R195, R195, UR18, RZ ;  /* 0x00000012c3c37c24 */ /* 0x000fe2000f8e02ff */
[----:B------:R-:W-:Y:S01]  /*4b00*/  IADD3.X R78, R78, UR17, RZ, P4, !PT ;  /* 0x000000114e4e7c10 */ /* 0x000fe2000a7fe4ff */
[----:B------:R0:W-:Y:S01]  /*4b10*/  STL [R1+0x8], R116 ;  /* 0x0000087401007387 */ /* 0x0001e20000100800 */
[----:B------:R-:W-:Y:S01]  /*4b20*/  IADD3.X R113, R113, UR17, RZ, P3, !PT ;  /* 0x0000001171717c10 */ /* 0x000fe20009ffe4ff */
[----:B------:R-:W-:Y:S01]  /*4b30*/  IMAD R194, R194, UR18, RZ ;  /* 0x00000012c2c27c24 */ /* 0x000fe2000f8e02ff */
[----:B------:R-:W-:Y:S01]  /*4b40*/  IADD3.X R82, R82, UR17, RZ, P2, !PT ;  /* 0x0000001152527c10 */ /* 0x000fe200097fe4ff */
[----:B------:R1:W-:Y:S01]  /*4b50*/  STL [R1+0x4], R117 ;  /* 0x0000047501007387 */ /* 0x0003e20000100800 */
[----:B------:R-:W-:Y:S01]  /*4b60*/  SHF.R.S32.HI R84, RZ, 0x1f, R29 ;  /* 0x0000001fff547819 */ /* 0x000fe2000001141d */
[----:B------:R-:W-:Y:S01]  /*4b70*/  IMAD R192, R192, UR18, RZ ;  /* 0x00000012c0c07c24 */ /* 0x000fe2000f8e02ff */
[----:B------:R-:W-:-:S02]  /*4b80*/  IADD3 R75, P1, R29, UR16, RZ ;  /* 0x000000101d4b7c10 */ /* 0x000fc4000ff3e0ff */
[----:B------:R-:W-:Y:S02]  /*4b90*/  CS2R R28, SRZ ;  /* 0x00000000001c7805 */ /* 0x000fe4000001ff00 */
[----:B------:R-:W-:Y:S01]  /*4ba0*/  SHF.R.S32.HI R88, RZ, 0x1f, R31 ;  /* 0x0000001fff587819 */ /* 0x000fe2000001141f */
[----:B0-----:R-:W-:Y:S01]  /*4bb0*/  IMAD R116, R0, UR18, RZ ;  /* 0x0000001200747c24 */ /* 0x001fe2000f8e02ff */
[----:B------:R-:W-:Y:S02]  /*4bc0*/  IADD3 R79, P6, R31, UR16, RZ ;  /* 0x000000101f4f7c10 */ /* 0x000fe4000ffde0ff */
[----:B------:R-:W-:Y:S02]  /*4bd0*/  CS2R R30, SRZ ;  /* 0x00000000001e7805 */ /* 0x000fe4000001ff00 */
[----:B------:R-:W-:Y:S01]  /*4be0*/  SHF.R.S32.HI R90, RZ, 0x1f, R32 ;  /* 0x0000001fff5a7819 */ /* 0x000fe20000011420 */
[----:B------:R-:W-:Y:S01]  /*4bf0*/  IMAD R191, R191, UR18, RZ ;  /* 0x00000012bfbf7c24 */ /* 0x000fe2000f8e02ff */
[----:B------:R-:W-:Y:S01]  /*4c00*/  IADD3 R81, P5, R32, UR16, RZ ;  /* 0x0000001020517c10 */ /* 0x000fe2000ffbe0ff */
[----:B------:R1:W-:Y:S01]  /*4c10*/  STL [R1], R116 ;  /* 0x0000007401007387 */ /* 0x0003e20000100800 */
[----:B------:R-:W-:Y:S01]  /*4c20*/  SHF.R.S32.HI R92, RZ, 0x1f, R34 ;  /* 0x0000001fff5c7819 */ /* 0x000fe20000011422 */
[----:B------:R-:W-:Y:S01]  /*4c30*/  IMAD R190, R190, UR18, RZ ;  /* 0x00000012bebe7c24 */ /* 0x000fe2000f8e02ff */
[----:B------:R-:W-:Y:S01]  /*4c40*/  IADD3 R83, P4, R34, UR16, RZ ;  /* 0x0000001022537c10 */ /* 0x000fe2000ff9e0ff */
[----:B------:R-:W-:Y:S01]  /*4c50*/  IMAD R189, R189, UR18, RZ ;  /* 0x00000012bdbd7c24 */ /* 0x000fe2000f8e02ff */
[----:B------:R-:W-:Y:S01]  /*4c60*/  SHF.R.S32.HI R94, RZ, 0x1f, R33 ;  /* 0x0000001fff5e7819 */ /* 0x000fe20000011421 */
[----:B------:R-:W-:Y:S01]  /*4c70*/  IMAD R252, R196, UR18, RZ ;  /* 0x00000012c4fc7c24 */ /* 0x000fe2000f8e02ff */
[----:B------:R-:W-:-:S02]  /*4c80*/  IADD3 R85, P3, R33, UR16, RZ ;  /* 0x0000001021557c10 */ /* 0x000fc4000ff7e0ff */
[----:B------:R-:W-:Y:S02]  /*4c90*/  CS2R R32, SRZ ;  /* 0x0000000000207805 */ /* 0x000fe4000001ff00 */
[----:B------:R-:W-:Y:S01]  /*4ca0*/  SHF.R.S32.HI R96, RZ, 0x1f, R35 ;  /* 0x0000001fff607819 */ /* 0x000fe20000011423 */
[----:B------:R-:W-:Y:S01]  /*4cb0*/  IMAD R251, R197, UR18, RZ ;  /* 0x00000012c5fb7c24 */ /* 0x000fe2000f8e02ff */
[----:B------:R-:W-:Y:S02]  /*4cc0*/  IADD3 R87, P2, R35, UR16, RZ ;  /* 0x0000001023577c10 */ /* 0x000fe4000ff5e0ff */
[----:B------:R-:W-:Y:S02]  /*4cd0*/  CS2R R34, SRZ ;  /* 0x0000000000227805 */ /* 0x000fe4000001ff00 */
[----:B------:R-:W-:Y:S01]  /*4ce0*/  IADD3.X R84, R84, UR17, RZ, P1, !PT ;  /* 0x0000001154547c10 */ /* 0x000fe20008ffe4ff */
[----:B------:R-:W-:Y:S01]  /*4cf0*/  IMAD R249, R198, UR18, RZ ;  /* 0x00000012c6f97c24 */ /* 0x000fe2000f8e02ff */
        /* <DEDUP_REMOVED lines=10> */
[----:B------:R-:W-:Y:S01]  /*4da0*/  SHF.R.S32.HI R98, RZ, 0x1f, R36 ;  /* 0x0000001fff627819 */ /* 0x000fe20000011424 */
[----:B------:R-:W-:Y:S01]  /*4db0*/  IMAD R242, R204, UR18, RZ ;  /* 0x00000012ccf27c24 */ /* 0x000fe2000f8e02ff */
[----:B------:R-:W-:-:S02]  /*4dc0*/  IADD3 R89, P1, R36, UR16, RZ ;  /* 0x0000001024597c10 */ /* 0x000fc4000ff3e0ff */
[----:B------:R-:W-:Y:S02]  /*4dd0*/  CS2R R36, SRZ ;  /* 0x0000000000247805 */ /* 0x000fe4000001ff00 */
[----:B------:R-:W-:Y:S01]  /*4de0*/  SHF.R.S32.HI R102, RZ, 0x1f, R40 ;  /* 0x0000001fff667819 */ /* 0x000fe20000011428 */
[----:B------:R-:W-:Y:S01]  /*4df0*/  IMAD R241, R205, UR18, RZ ;  /* 0x00000012cdf17c24 */ /* 0x000fe2000f8e02ff */
[----:B------:R-:W-:Y:S01]  /*4e00*/  IADD3 R93, P6, R40, UR16, RZ ;  /* 0x00000010285d7c10 */ /* 0x000fe2000ffde0ff */
[----:B------:R-:W-:Y:S01]  /*4e10*/  IMAD R240, R206, UR18, RZ ;  /* 0x00000012cef07c24 */ /* 0x000fe2000f8e02ff */
        /* <DEDUP_REMOVED lines=12> */
[----:B------:R-:W-:Y:S01]  /*4ee0*/  SHF.R.S32.HI R110, RZ, 0x1f, R42 ;  /* 0x0000001fff6e7819 */ /* 0x000fe2000001142a */
[----:B------:R-:W-:Y:S01]  /*4ef0*/  IMAD R234, R211, UR18, RZ ;  /* 0x00000012d3ea7c24 */ /* 0x000fe2000f8e02ff */
[----:B------:R-:W-:-:S02]  /*4f00*/  IADD3 R101, P2, R42, UR16, RZ ;  /* 0x000000102a657c10 */ /* 0x000fc4000ff5e0ff */
        /* <DEDUP_REMOVED lines=11> */
[----:B------:R-:W-:Y:S01]  /*4fc0*/  IADD3.X R108, R108, UR17, RZ, P3, !PT ;  /* 0x000000116c6c7c10 */ /* 0x000fe20009ffe4ff */
[----:B------:R-:W-:Y:S01]  /*4fd0*/  IMAD R228, R220, UR18, RZ ;  /* 0x00000012dce47c24 */ /* 0x000fe2000f8e02ff */
[----:B------:R-:W-:Y:S01]  /*4fe0*/  SHF.R.S32.HI R186, RZ, 0x1f, R187 ;  /* 0x0000001fffba7819 */ /* 0x000fe200000114bb */
[----:B------:R-:W-:Y:S01]  /*4ff0*/  IMAD R227, R221, UR18, RZ ;  /* 0x00000012dde37c24 */ /* 0x000fe2000f8e02ff */
[----:B------:R-:W-:-:S02]  /*5000*/  IADD3.X R110, R110, UR17, RZ, P2, !PT ;  /* 0x000000116e6e7c10 */ /* 0x000fc400097fe4ff */
[----:B------:R-:W-:Y:S02]  /*5010*/  IADD3 R103, P1, R44, UR16, RZ ;  /* 0x000000102c677c10 */ /* 0x000fe4000ff3e0ff */
[----:B------:R-:W-:Y:S02]  /*5020*/  IADD3 R107, P6, R45, UR16, RZ ;  /* 0x000000102d6b7c10 */ /* 0x000fe4000ffde0ff */
[----:B------:R-:W-:Y:S02]  /*5030*/  IADD3 R109, P5, R46, UR16, RZ ;  /* 0x000000102e6d7c10 */ /* 0x000fe4000ffbe0ff */
[----:B------:R-:W-:Y:S02]  /*5040*/  IADD3 R183, P4, R47, UR16, RZ ;  /* 0x000000102fb77c10 */ /* 0x000fe4000ff9e0ff */
[----:B------:R-:W-:Y:S02]  /*5050*/  IADD3 R185, P3, R185, UR16, RZ ;  /* 0x00000010b9b97c10 */ /* 0x000fe4000ff7e0ff */
[----:B------:R-:W-:Y:S01]  /*5060*/  IADD3 R187, P2, R187, UR16, RZ ;  /* 0x00000010bbbb7c10 */ /* 0x000fe2000ff5e0ff */
[----:B------:R-:W-:Y:S01]  /*5070*/  USHF.R.S32.HI UR16, URZ, 0x1f, UR20 ;  /* 0x0000001f3f107899 */ /* 0x000fe20008011414 */
[----:B------:R-:W-:Y:S01]  /*5080*/  LEA.HI.X.SX32 R114, R114, UR19, 0x1, P0 ;  /* 0x0000001372727c11 */ /* 0x000fe200080f0eff */
[----:B------:R-:W-:Y:S01]  /*5090*/  UIADD3 UR19, UR59, 0x4000, URZ ;  /* 0x000040003b137890 */ /* 0x000fe2000fffe03f */
[----:B------:R-:W-:Y:S01]  /*50a0*/  SHF.R.S32.HI R111, RZ, 0x1f, R44 ;  /* 0x0000001fff6f7819 */ /* 0x000fe2000001142c */
[----:B------:R-:W-:Y:S01]  /*50b0*/  ULEA.HI UR20, UR16, UR20, URZ, 0x7 ;  /* 0x0000001410147291 */ /* 0x000fe2000f8f383f */
[----:B------:R-:W-:Y:S01]  /*50c0*/  SHF.R.S32.HI R179, RZ, 0x1f, R45 ;  /* 0x0000001fffb37819 */ /* 0x000fe2000001142d */
[----:B------:R-:W-:Y:S01]  /*50d0*/  USHF.R.U32.HI UR16, URZ, 0x4, UR19 ;  /* 0x000000043f107899 */ /* 0x000fe20008011613 */
[----:B------:R-:W-:Y:S01]  /*50e0*/  SHF.R.S32.HI R181, RZ, 0x1f, R46 ;  /* 0x0000001fffb57819 */ /* 0x000fe2000001142e */
[----:B------:R-:W-:Y:S01]  /*50f0*/  USHF.L.U32 UR19, UR18, 0x7, URZ ;  /* 0x0000000712137899 */ /* 0x000fe2000800063f */
[----:B------:R-:W-:Y:S01]  /*5100*/  SHF.R.S32.HI R182, RZ, 0x1f, R47 ;  /* 0x0000001fffb67819 */ /* 0x000fe2000001142f */
[----:B------:R-:W-:Y:S01]  /*5110*/  USGXT.U32 UR16, UR16, 0xe ;  /* 0x0000000e1010789a */ /* 0x000fe20008000000 */
[----:B------:R-:W-:-:S02]  /*5120*/  IADD3.X R111, R111, UR17, RZ, P1, !PT ;  /* 0x000000116f6f7c10 */ /* 0x000fc40008ffe4ff */
[----:B------:R-:W-:Y:S02]  /*5130*/  CS2R R44, SRZ ;  /* 0x00000000002c7805 */ /* 0x000fe4000001ff00 */
[----:B------:R-:W-:Y:S01]  /*5140*/  IADD3.X R179, R179, UR17, RZ, P6, !PT ;  /* 0x00000011b3b37c10 */ /* 0x000fe2000b7fe4ff */
[----:B------:R-:W-:Y:S01]  /*5150*/  IMAD.U32 R222, RZ, RZ, UR19 ;  /* 0x00000013ffde7e24 */ /* 0x000fe2000f8e00ff */
[----:B------:R-:W-:Y:S01]  /*5160*/  UIADD3 UR19, UP0, UR16, 0x2, URZ ;  /* 0x0000000210137890 */ /* 0x000fe2000ff1e03f */
[----:B------:R-:W-:Y:S02]  /*5170*/  IADD3.X R181, R181, UR17, RZ, P5, !PT ;  /* 0x00000011b5b57c10 */ /* 0x000fe4000affe4ff */
[----:B------:R-:W-:Y:S02]  /*5180*/  CS2R R46, SRZ ;  /* 0x00000000002e7805 */ /* 0x000fe4000001ff00 */
[----:B------:R-:W-:Y:S01]  /*5190*/  IADD3.X R182, R182, UR17, RZ, P4, !PT ;  /* 0x00000011b6b67c10 */ /* 0x000fe2000a7fe4ff */
[----:B------:R-:W-:Y:S01]  /*51a0*/  USHF.R.S32.HI UR61, URZ, 0x7, UR20 ;  /* 0x000000073f3d7899 */ /* 0x000fe20008011414 */
[----:B------:R-:W-:-:S02]  /*51b0*/  IADD3.X R184, R184, UR17, RZ, P3, !PT ;  /* 0x00000011b8b87c10 */ /* 0x000fc40009ffe4ff */
[----:B------:R-:W-:Y:S01]  /*51c0*/  IADD3.X R186, R186, UR17, RZ, P2, !PT ;  /* 0x00000011baba7c10 */ /* 0x000fe200097fe4ff */
[----:B------:R-:W-:Y:S01]  /*51d0*/  UMOV UR17, URZ ;  /* 0x0000003f00117c82 */ /* 0x000fe20008000000 */
[----:B------:R-:W-:Y:S01]  /*51e0*/  R2UR UR32, R55 ;  /* 0x00000000372072ca */ /* 0x000fe200000e0000 */
[----:B------:R-:W-:Y:S01]  /*51f0*/  UIADD3.X UR21, UR17, 0x40000040, URZ, UP0, !UPT ;  /* 0x4000004011157890 */ /* 0x000fe200087fe43f */
[----:B------:R-:W-:Y:S01]  /*5200*/  CS2R R54, SRZ ;  /* 0x0000000000367805 */ /* 0x000fe2000001ff00 */
[----:B------:R-:W-:Y:S02]  /*5210*/  UMOV UR20, UR19 ;  /* 0x0000001300147c82 */ /* 0x000fe40008000000 */
[----:B------:R-:W-:Y:S02]  /*5220*/  UIADD3.64 UR22, UR20, 0x2, URZ ;  /* 0x0000000214167897 */ /* 0x000fe4000fffe03f */
[----:B-1----:R-:W-:-:S12]  /*5230*/  UIADD3.64 UR24, UR20, 0x4, URZ ;  /* 0x0000000414187897 */ /* 0x002fd8000fffe03f */
.L_x_2:
[----:B------:R-:W2:Y:S04]  /*5240*/  LDL R119, [R1] ;  /* 0x0000000001777983 */ /* 0x000ea80000100800 */
[----:B------:R-:W3:Y:S01]  /*5250*/  LDL R121, [R1+0x4] ;  /* 0x0000040001797983 */ /* 0x000ee20000100800 */
[C---:B------:R-:W-:Y:S01]  /*5260*/  LEA.HI R116, R223.reuse, 0x2c, RZ, 0x1a ;  /* 0x0000002cdf747811 */ /* 0x040fe200078fd0ff */
[----:B------:R-:W-:Y:S01]  /*5270*/  ULDC UR17, c[0x0][0x23c] ;  /* 0x00008f0000117ab9 */ /* 0x000fe20000000800 */
[----:B------:R-:W-:Y:S01]  /*5280*/  ISETP.GE.AND P5, PT, R0, UR58, PT ;  /* 0x0000003a00007c0c */ /* 0x000fe2000bfa6270 */
[----:B------:R-:W4:Y:S01]  /*5290*/  LDL R120, [R1+0x8] ;  /* 0x0000080001787983 */ /* 0x000f220000100800 */
[----:B------:R-:W-:Y:S02]  /*52a0*/  LEA.HI R117, R223, 0x3c, RZ, 0x1a ;  /* 0x0000003cdf757811 */ /* 0x000fe400078fd0ff */
[----:B------:R-:W-:-:S02]  /*52b0*/  ISETP.GE.AND P1, PT, R116, UR58, PT ;  /* 0x0000003a74007c0c */ /* 0x000fc4000bf26270 */
[----:B------:R-:W-:Y:S02]  /*52c0*/  LEA.HI R118, R223, 0x4c, RZ, 0x1a ;  /* 0x0000004cdf767811 */ /* 0x000fe400078fd0ff */
[----:B------:R-:W-:Y:S02]  /*52d0*/  ISETP.GE.AND P4, PT, R221, UR58, PT ;  /* 0x0000003add007c0c */ /* 0x000fe4000bf86270 */
[----:B------:R-:W-:Y:S02]  /*52e0*/  ISETP.GE.AND P0, PT, R117, UR58, PT ;  /* 0x0000003a75007c0c */ /* 0x000fe4000bf06270 */
[----:B------:R-:W-:Y:S02]  /*52f0*/  PRMT R178, RZ, 0x7610, R178 ;  /* 0x00007610ffb27816 */ /* 0x000fe400000000b2 */
[----:B------:R-:W-:Y:S02]  /*5300*/  ISETP.GE.AND P6, PT, R220, UR58, PT ;  /* 0x0000003adc007c0c */ /* 0x000fe4000bfc6270 */
[----:B------:R-:W-:-:S02]  /*5310*/  PRMT R177, RZ, 0x7610, R177 ;  /* 0x00007610ffb17816 */ /* 0x000fc400000000b1 */
[----:B------:R-:W-:Y:S02]  /*5320*/  PRMT R175, RZ, 0x7610, R175 ;  /* 0x00007610ffaf7816 */ /* 0x000fe400000000af */
[----:B------:R-:W-:Y:S02]  /*5330*/  PRMT R172, RZ, 0x7610, R172 ;  /* 0x00007610ffac7816 */ /* 0x000fe400000000ac */
[----:B------:R-:W-:Y:S02]  /*5340*/  PRMT R173, RZ, 0x7610, R173 ;  /* 0x00007610ffad7816 */ /* 0x000fe400000000ad */
[----:B------:R-:W-:Y:S02]  /*5350*/  PRMT R171, RZ, 0x7610, R171 ;  /* 0x00007610ffab7816 */ /* 0x000fe400000000ab */
[----:B------:R-:W-:Y:S02]  /*5360*/  PRMT R170, RZ, 0x7610, R170 ;  /* 0x00007610ffaa7816 */ /* 0x000fe400000000aa */
        /* <DEDUP_REMOVED lines=25> */
[----:B------:R-:W-:Y:S02]  /*5500*/  LOP3.LUT R132, R223, 0x7f, RZ, 0xc0, !PT ;  /* 0x0000007fdf847812 */ /* 0x000fe400078ec0ff */
[----:B------:R-:W-:Y:S02]  /*5510*/  PRMT R125, RZ, 0x7610, R125 ;  /* 0x00007610ff7d7816 */ /* 0x000fe4000000007d */
[----:B------:R-:W-:Y:S02]  /*5520*/  PRMT R129, RZ, 0x7610, R129 ;  /* 0x00007610ff817816 */ /* 0x000fe40000000081 */
[----:B------:R-:W-:Y:S02]  /*5530*/  PRMT R124, RZ, 0x7610, R124 ;  /* 0x00007610ff7c7816 */ /* 0x000fe4000000007c */
[----:B--2---:R-:W-:-:S04]  /*5540*/  IADD3 R116, P2, R119, R80, RZ ;  /* 0x0000005077747210 */ /* 0x004fc80007f5e0ff */
[----:B------:R-:W-:Y:S02]  /*5550*/  LEA.HI.X.SX32 R117, R119, R114, 0x1, P2 ;  /* 0x0000007277757211 */ /* 0x000fe400010f0eff */
[----:B------:R-:W-:Y:S02]  /*5560*/  ISETP.GE.AND P2, PT, R118, UR58, PT ;  /* 0x0000003a76007c0c */ /* 0x000fe4000bf46270 */
[C---:B------:R-:W-:Y:S01]  /*5570*/  IADD3 R118, P3, R227.reuse, R80, RZ ;  /* 0x00000050e3767210 */ /* 0x040fe20007f7e0ff */
[----:B------:R0:W2:Y:S03]  /*5580*/  @!P5 LDG.E.U8 R178, desc[UR38][R116.64] ;  /* 0x0000002674b2d981 */ /* 0x0000a6000c1e1100 */
[----:B------:R-:W-:Y:S02]  /*5590*/  LEA.HI.X.SX32 R119, R227, R114, 0x1, P3 ;  /* 0x00000072e3777211 */ /* 0x000fe400018f0eff */
[----:B------:R-:W-:-:S03]  /*55a0*/  ISETP.GE.AND P3, PT, R225, UR58, PT ;  /* 0x0000003ae1007c0c */ /* 0x000fc6000bf66270 */
[----:B------:R3:W5:Y:S01]  /*55b0*/  @!P4 LDG.E.U8 R177, desc[UR38][R118.64] ;  /* 0x0000002676b1c981 */ /* 0x000762000c1e1100 */
[----:B0-----:R-:W-:-:S04]  /*55c0*/  IADD3 R116, P5, R228, R80, RZ ;  /* 0x00000050e4747210 */ /* 0x001fc80007fbe0ff */
[----:B------:R-:W-:Y:S02]  /*55d0*/  LEA.HI.X.SX32 R117, R228, R114, 0x1, P5 ;  /* 0x00000072e4757211 */ /* 0x000fe400028f0eff */
[----:B------:R-:W-:Y:S02]  /*55e0*/  ISETP.GE.AND P5, PT, R219, UR58, PT ;  /* 0x0000003adb007c0c */ /* 0x000fe4000bfa6270 */
[C---:B---3--:R-:W-:Y:S01]  /*55f0*/  IADD3 R118, P4, R121.reuse, R80, RZ ;  /* 0x0000005079767210 */ /* 0x048fe20007f9e0ff */
[----:B------:R0:W3:Y:S03]  /*5600*/  @!P6 LDG.E.U8 R175, desc[UR38][R116.64] ;  /* 0x0000002674afe981 */ /* 0x0000e6000c1e1100 */
[----:B------:R-:W-:Y:S02]  /*5610*/  LEA.HI.X.SX32 R119, R121, R114, 0x1, P4 ;  /* 0x0000007279777211 */ /* 0x000fe400020f0eff */
[----:B------:R-:W-:-:S03]  /*5620*/  ISETP.GE.AND P4, PT, R218, UR58, PT ;  /* 0x0000003ada007c0c */ /* 0x000fc6000bf86270 */
[----:B------:R1:W3:Y:S01]  /*5630*/  @!P3 LDG.E.U8 R172, desc[UR38][R118.64] ;  /* 0x0000002676acb981 */ /* 0x0002e2000c1e1100 */
[----:B0-----:R-:W-:-:S04]  /*5640*/  IADD3 R116, P6, R229, R80, RZ ;  /* 0x00000050e5747210 */ /* 0x001fc80007fde0ff */
[----:B------:R-:W-:Y:S02]  /*5650*/  LEA.HI.X.SX32 R117, R229, R114, 0x1, P6 ;  /* 0x00000072e5757211 */ /* 0x000fe400030f0eff */
[----:B------:R-:W-:Y:S02]  /*5660*/  ISETP.GE.AND P6, PT, R217, UR58, PT ;  /* 0x0000003ad9007c0c */ /* 0x000fe4000bfc6270 */
[C---:B-1----:R-:W-:Y:S01]  /*5670*/  IADD3 R118, P3, R230.reuse, R80, RZ ;  /* 0x00000050e6767210 */ /* 0x042fe20007f7e0ff */
[----:B------:R0:W3:Y:S03]  /*5680*/  @!P5 LDG.E.U8 R173, desc[UR38][R116.64] ;  /* 0x0000002674add981 */ /* 0x0000e6000c1e1100 */
[----:B------:R-:W-:Y:S02]  /*5690*/  LEA.HI.X.SX32 R119, R230, R114, 0x1, P3 ;  /* 0x00000072e6777211 */ /* 0x000fe400018f0eff */
[----:B------:R-:W-:-:S03]  /*56a0*/  ISETP.GE.AND P3, PT, R224, UR58, PT ;  /* 0x0000003ae0007c0c */ /* 0x000fc6000bf66270 */
[----:B------:R4:W3:Y:S01]  /*56b0*/  @!P4 LDG.E.U8 R171, desc[UR38][R118.64] ;  /* 0x0000002676abc981 */ /* 0x0008e2000c1e1100 */
[----:B0-----:R-:W-:-:S04]  /*56c0*/  IADD3 R116, P5, R231, R80, RZ ;  /* 0x00000050e7747210 */ /* 0x001fc80007fbe0ff */
[----:B------:R-:W-:Y:S02]  /*56d0*/  LEA.HI.X.SX32 R117, R231, R114, 0x1, P5 ;  /* 0x00000072e7757211 */ /* 0x000fe400028f0eff */
[----:B------:R-:W-:Y:S02]  /*56e0*/  ISETP.GE.AND P5, PT, R216, UR58, PT ;  /* 0x0000003ad8007c0c */ /* 0x000fe4000bfa6270 */
[C---:B----4-:R-:W-:Y:S01]  /*56f0*/  IADD3 R118, P4, R120.reuse, R80, RZ ;  /* 0x0000005078767210 */ /* 0x050fe20007f9e0ff */
[----:B------:R0:W4:Y:S03]  /*5700*/  @!P6 LDG.E.U8 R170, desc[UR38][R116.64] ;  /* 0x0000002674aae981 */ /* 0x000126000c1e1100 */
[----:B------:R-:W-:Y:S02]  /*5710*/  LEA.HI.X.SX32 R119, R120, R114, 0x1, P4 ;  /* 0x0000007278777211 */ /* 0x000fe400020f0eff */
[----:B------:R-:W-:-:S03]  /*5720*/  ISETP.GE.AND P4, PT, R215, UR58, PT ;  /* 0x0000003ad7007c0c */ /* 0x000fc6000bf86270 */
[----:B------:R1:W4:Y:S01]  /*5730*/  @!P3 LDG.E.U8 R169, desc[UR38][R118.64] ;  /* 0x0000002676a9b981 */ /* 0x000322000c1e1100 */
[----:B0-----:R-:W-:-:S04]  /*5740*/  IADD3 R116, P6, R232, R80, RZ ;  /* 0x00000050e8747210 */ /* 0x001fc80007fde0ff */
[----:B------:R-:W-:Y:S02]  /*5750*/  LEA.HI.X.SX32 R117, R232, R114, 0x1, P6 ;  /* 0x00000072e8757211 */ /* 0x000fe400030f0eff */
[----:B------:R-:W-:Y:S02]  /*5760*/  ISETP.GE.AND P6, PT, R211, UR58, PT ;  /* 0x0000003ad3007c0c */ /* 0x000fe4000bfc6270 */
[C---:B-1----:R-:W-:Y:S01]  /*5770*/  IADD3 R118, P3, R233.reuse, R80, RZ ;  /* 0x00000050e9767210 */ /* 0x042fe20007f7e0ff */
[----:B------:R0:W4:Y:S03]  /*5780*/  @!P5 LDG.E.U8 R168, desc[UR38][R116.64] ;  /* 0x0000002674a8d981 */ /* 0x000126000c1e1100 */
[----:B------:R-:W-:-:S05]  /*5790*/  LEA.HI.X.SX32 R119, R233, R114, 0x1, P3 ;  /* 0x00000072e9777211 */ /* 0x000fca00018f0eff */
[----:B------:R1:W4:Y:S01]  /*57a0*/  @!P4 LDG.E.U8 R167, desc[UR38][R118.64] ;  /* 0x0000002676a7c981 */ /* 0x000322000c1e1100 */
[----:B0-----:R-:W-:Y:S02]  /*57b0*/  IADD3 R116, P5, R234, R80, RZ ;  /* 0x00000050ea747210 */ /* 0x001fe40007fbe0ff */
[----:B------:R-:W-:Y:S02]  /*57c0*/  ISETP.GE.AND P4, PT, R210, UR58, PT ;  /* 0x0000003ad2007c0c */ /* 0x000fe4000bf86270 */
[----:B------:R-:W-:Y:S02]  /*57d0*/  LEA.HI.X.SX32 R117, R234, R114, 0x1, P5 ;  /* 0x00000072ea757211 */ /* 0x000fe400028f0eff */
[----:B-1----:R-:W-:-:S03]  /*57e0*/  IADD3 R118, P5, R189, R80, RZ ;  /* 0x00000050bd767210 */ /* 0x002fc60007fbe0ff */
[----:B------:R0:W4:Y:S01]  /*57f0*/  @!P6 LDG.E.U8 R166, desc[UR38][R116.64] ;  /* 0x0000002674a6e981 */ /* 0x000122000c1e1100 */
[----:B------:R-:W-:Y:S02]  /*5800*/  LEA.HI.X.SX32 R119, R189, R114, 0x1, P5 ;  /* 0x00000072bd777211 */ /* 0x000fe400028f0eff */
[----:B------:R-:W-:-:S03]  /*5810*/  ISETP.GE.AND P5, PT, R209, UR58, PT ;  /* 0x0000003ad1007c0c */ /* 0x000fc6000bfa6270 */
[----:B------:R1:W4:Y:S01]  /*5820*/  @!P1 LDG.E.U8 R165, desc[UR38][R118.64] ;  /* 0x0000002676a59981 */ /* 0x000322000c1e1100 */
[C---:B0-----:R-:W-:Y:S02]  /*5830*/  IADD3 R116, P6, R235.reuse, R80, RZ ;  /* 0x00000050eb747210 */ /* 0x041fe40007fde0ff */
[----:B------:R-:W-:Y:S02]  /*5840*/  ISETP.GE.AND P1, PT, R208, UR58, PT ;  /* 0x0000003ad0007c0c */ /* 0x000fe4000bf26270 */
[----:B------:R-:W-:Y:S02]  /*5850*/  LEA.HI.X.SX32 R117, R235, R114, 0x1, P6 ;  /* 0x00000072eb757211 */ /* 0x000fe400030f0eff */
[----:B-1----:R-:W-:-:S03]  /*5860*/  IADD3 R118, P6, R237, R80, RZ ;  /* 0x00000050ed767210 */ /* 0x002fc60007fde0ff */
[----:B------:R0:W4:Y:S01]  /*5870*/  @!P4 LDG.E.U8 R164, desc[UR38][R116.64] ;  /* 0x0000002674a4c981 */ /* 0x000122000c1e1100 */
[----:B------:R-:W-:-:S05]  /*5880*/  LEA.HI.X.SX32 R119, R237, R114, 0x1, P6 ;  /* 0x00000072ed777211 */ /* 0x000fca00030f0eff */
[----:B------:R1:W4:Y:S01]  /*5890*/  @!P5 LDG.E.U8 R163, desc[UR38][R118.64] ;  /* 0x0000002676a3d981 */ /* 0x000322000c1e1100 */
[----:B0-----:R-:W-:-:S04]  /*58a0*/  IADD3 R116, P4, R238, R80, RZ ;  /* 0x00000050ee747210 */ /* 0x001fc80007f9e0ff */
[----:B------:R-:W-:Y:S02]  /*58b0*/  LEA.HI.X.SX32 R117, R238, R114, 0x1, P4 ;  /* 0x00000072ee757211 */ /* 0x000fe400020f0eff */
[----:B------:R-:W-:Y:S02]  /*58c0*/  ISETP.GE.AND P4, PT, R207, UR58, PT ;  /* 0x0000003acf007c0c */ /* 0x000fe4000bf86270 */
[C---:B-1----:R-:W-:Y:S01]  /*58d0*/  IADD3 R118, P5, R190.reuse, R80, RZ ;  /* 0x00000050be767210 */ /* 0x042fe20007fbe0ff */
[----:B------:R0:W4:Y:S03]  /*58e0*/  @!P1 LDG.E.U8 R162, desc[UR38][R116.64] ;  /* 0x0000002674a29981 */ /* 0x000126000c1e1100 */
[----:B------:R-:W-:Y:S02]  /*58f0*/  LEA.HI.X.SX32 R119, R190, R114, 0x1, P5 ;  /* 0x00000072be777211 */ /* 0x000fe400028f0eff */
[----:B------:R-:W-:-:S03]  /*5900*/  ISETP.GE.AND P5, PT, R206, UR58, PT ;  /* 0x0000003ace007c0c */ /* 0x000fc6000bfa6270 */
[----:B------:R1:W4:Y:S01]  /*5910*/  @!P0 LDG.E.U8 R161, desc[UR38][R118.64] ;  /* 0x0000002676a18981 */ /* 0x000322000c1e1100 */
[----:B0-----:R-:W-:Y:S02]  /*5920*/  IADD3 R116, P1, R239, R80, RZ ;  /* 0x00000050ef747210 */ /* 0x001fe40007f3e0ff */
[----:B------:R-:W-:Y:S02]  /*5930*/  ISETP.GE.AND P0, PT, R205, UR58, PT ;  /* 0x0000003acd007c0c */ /* 0x000fe4000bf06270 */
[----:B------:R-:W-:Y:S02]  /*5940*/  LEA.HI.X.SX32 R117, R239, R114, 0x1, P1 ;  /* 0x00000072ef757211 */ /* 0x000fe400008f0eff */
[----:B-1----:R-:W-:-:S03]  /*5950*/  IADD3 R118, P1, R240, R80, RZ ;  /* 0x00000050f0767210 */ /* 0x002fc60007f3e0ff */
[----:B------:R0:W4:Y:S01]  /*5960*/  @!P4 LDG.E.U8 R160, desc[UR38][R116.64] ;  /* 0x0000002674a0c981 */ /* 0x000122000c1e1100 */
[----:B------:R-:W-:Y:S02]  /*5970*/  LEA.HI R120, R223, 0x5c, RZ, 0x1a ;  /* 0x0000005cdf787811 */ /* 0x000fe400078fd0ff */
[----:B------:R-:W-:Y:S02]  /*5980*/  LEA.HI.X.SX32 R119, R240, R114, 0x1, P1 ;  /* 0x00000072f0777211 */ /* 0x000fe400008f0eff */
[----:B------:R-:W-:Y:S02]  /*5990*/  ISETP.GE.AND P3, PT, R120, UR58, PT ;  /* 0x0000003a78007c0c */ /* 0x000fe4000bf66270 */
[----:B0-----:R-:W-:Y:S01]  /*59a0*/  IADD3 R116, P4, R241, R80, RZ ;  /* 0x00000050f1747210 */ /* 0x001fe20007f9e0ff */
[----:B------:R0:W4:Y:S01]  /*59b0*/  @!P5 LDG.E.U8 R159, desc[UR38][R118.64] ;  /* 0x00000026769fd981 */ /* 0x000122000c1e1100 */
[----:B------:R-:W-:Y:S02]  /*59c0*/  LEA.HI R120, R223, 0x6c, RZ, 0x1a ;  /* 0x0000006cdf787811 */ /* 0x000fe400078fd0ff */
[----:B------:R-:W-:-:S02]  /*59d0*/  LEA.HI.X.SX32 R117, R241, R114, 0x1, P4 ;  /* 0x00000072f1757211 */ /* 0x000fc400020f0eff */
[----:B------:R-:W-:Y:S02]  /*59e0*/  ISETP.GE.AND P4, PT, R204, UR58, PT ;  /* 0x0000003acc007c0c */ /* 0x000fe4000bf86270 */
[C---:B0-----:R-:W-:Y:S01]  /*59f0*/  IADD3 R118, P5, R191.reuse, R80, RZ ;  /* 0x00000050bf767210 */ /* 0x041fe20007fbe0ff */
[----:B------:R0:W4:Y:S01]  /*5a00*/  @!P0 LDG.E.U8 R158, desc[UR38][R116.64] ;  /* 0x00000026749e8981 */ /* 0x000122000c1e1100 */
[----:B------:R-:W-:Y:S02]  /*5a10*/  ISETP.GE.AND P6, PT, R120, UR58, PT ;  /* 0x0000003a78007c0c */ /* 0x000fe4000bfc6270 */
[----:B------:R-:W-:Y:S02]  /*5a20*/  LEA.HI.X.SX32 R119, R191, R114, 0x1, P5 ;  /* 0x00000072bf777211 */ /* 0x000fe400028f0eff */
[----:B------:R-:W-:Y:S02]  /*5a30*/  LEA.HI R120, R223, 0x7c, RZ, 0x1a ;  /* 0x0000007cdf787811 */ /* 0x000fe400078fd0ff */
[----:B0-----:R-:W-:Y:S01]  /*5a40*/  IADD3 R116, P0, R242, R80, RZ ;  /* 0x00000050f2747210 */ /* 0x001fe20007f1e0ff */
[----:B------:R0:W4:Y:S01]  /*5a50*/  @!P2 LDG.E.U8 R157, desc[UR38][R118.64] ;  /* 0x00000026769da981 */ /* 0x000122000c1e1100 */
[----:B------:R-:W-:-:S02]  /*5a60*/  ISETP.GE.AND P1, PT, R120, UR58, PT ;  /* 0x0000003a78007c0c */ /* 0x000fc4000bf26270 */
[----:B------:R-:W-:Y:S02]  /*5a70*/  LEA.HI.X.SX32 R117, R242, R114, 0x1, P0 ;  /* 0x00000072f2757211 */ /* 0x000fe400000f0eff */
[----:B------:R-:W-:Y:S02]  /*5a80*/  ISETP.GE.AND P5, PT, R203, UR58, PT ;  /* 0x0000003acb007c0c */ /* 0x000fe4000bfa6270 */
[----:B------:R-:W-:Y:S01]  /*5a90*/  ISETP.GE.AND P0, PT, R202, UR58, PT ;  /* 0x0000003aca007c0c */ /* 0x000fe2000bf06270 */
[----:B------:R1:W4:Y:S01]  /*5aa0*/  @!P4 LDG.E.U8 R156, desc[UR38][R116.64] ;  /* 0x00000026749cc981 */ /* 0x000322000c1e1100 */
[----:B------:R-:W-:-:S04]  /*5ab0*/  IADD3 R120, P2, R243, R80, RZ ;  /* 0x00000050f3787210 */ /* 0x000fc80007f5e0ff */
[----:B------:R-:W-:Y:S02]  /*5ac0*/  LEA.HI.X.SX32 R121, R243, R114, 0x1, P2 ;  /* 0x00000072f3797211 */ /* 0x000fe400010f0eff */
[-C--:B0-----:R-:W-:Y:S02]  /*5ad0*/  IADD3 R118, P2, R192, R80.reuse, RZ ;  /* 0x00000050c0767210 */ /* 0x081fe40007f5e0ff */
[----:B-1----:R-:W-:Y:S01]  /*5ae0*/  IADD3 R116, P4, R244, R80, RZ ;  /* 0x00000050f4747210 */ /* 0x002fe20007f9e0ff */
[----:B------:R-:W4:Y:S01]  /*5af0*/  @!P5 LDG.E.U8 R155, desc[UR38][R120.64] ;  /* 0x00000026789bd981 */ /* 0x000f22000c1e1100 */
[-C--:B------:R-:W-:Y:S02]  /*5b00*/  LEA.HI.X.SX32 R119, R192, R114.reuse, 0x1, P2 ;  /* 0x00000072c0777211 */ /* 0x080fe400010f0eff */
[----:B------:R-:W-:Y:S02]  /*5b10*/  LEA.HI.X.SX32 R117, R244, R114, 0x1, P4 ;  /* 0x00000072f4757211 */ /* 0x000fe400020f0eff */
[----:B------:R-:W-:Y:S01]  /*5b20*/  ISETP.GE.AND P2, PT, R200, UR58, PT ;  /* 0x0000003ac8007c0c */ /* 0x000fe2000bf46270 */
[----:B------:R0:W4:Y:S01]  /*5b30*/  @!P3 LDG.E.U8 R153, desc[UR38][R118.64] ;  /* 0x000000267699b981 */ /* 0x000122000c1e1100 */
[----:B------:R-:W-:-:S03]  /*5b40*/  ISETP.GE.AND P3, PT, R199, UR58, PT ;  /* 0x0000003ac7007c0c */ /* 0x000fc6000bf66270 */
[----:B------:R1:W4:Y:S01]  /*5b50*/  @!P0 LDG.E.U8 R154, desc[UR38][R116.64] ;  /* 0x00000026749a8981 */ /* 0x000322000c1e1100 */
[----:B------:R-:W-:Y:S02]  /*5b60*/  ISETP.GE.AND P0, PT, R201, UR58, PT ;  /* 0x0000003ac9007c0c */ /* 0x000fe4000bf06270 */
[CC--:B0-----:R-:W-:Y:S02]  /*5b70*/  IADD3 R118, P4, R246.reuse, R80.reuse, RZ ;  /* 0x00000050f6767210 */ /* 0x0c1fe40007f9e0ff */
[C---:B-1----:R-:W-:Y:S02]  /*5b80*/  IADD3 R116, P5, R245.reuse, R80, RZ ;  /* 0x00000050f5747210 */ /* 0x042fe40007fbe0ff */
[-C--:B------:R-:W-:Y:S02]  /*5b90*/  LEA.HI.X.SX32 R119, R246, R114.reuse, 0x1, P4 ;  /* 0x00000072f6777211 */ /* 0x080fe400020f0eff */
[----:B------:R-:W-:Y:S02]  /*5ba0*/  LEA.HI.X.SX32 R117, R245, R114, 0x1, P5 ;  /* 0x00000072f5757211 */ /* 0x000fe400028f0eff */
[----:B------:R-:W-:Y:S01]  /*5bb0*/  IADD3 R120, P5, R247, R80, RZ ;  /* 0x00000050f7787210 */ /* 0x000fe20007fbe0ff */
[----:B------:R0:W4:Y:S01]  /*5bc0*/  @!P2 LDG.E.U8 R151, desc[UR38][R118.64] ;  /* 0x000000267697a981 */ /* 0x000122000c1e1100 */
[----:B------:R-:W-:-:S02]  /*5bd0*/  ISETP.GE.AND P4, PT, R198, UR58, PT ;  /* 0x0000003ac6007c0c */ /* 0x000fc4000bf86270 */
[----:B------:R-:W-:Y:S01]  /*5be0*/  LEA.HI.X.SX32 R121, R247, R114, 0x1, P5 ;  /* 0x00000072f7797211 */ /* 0x000fe200028f0eff */
[----:B------:R1:W4:Y:S01]  /*5bf0*/  @!P0 LDG.E.U8 R152, desc[UR38][R116.64] ;  /* 0x0000002674988981 */ /* 0x000322000c1e1100 */
[----:B------:R-:W-:-:S03]  /*5c00*/  ISETP.GE.AND P5, PT, R197, UR58, PT ;  /* 0x0000003ac5007c0c */ /* 0x000fc6000bfa6270 */
[----:B------:R1:W4:Y:S01]  /*5c10*/  @!P3 LDG.E.U8 R150, desc[UR38][R120.64] ;  /* 0x000000267896b981 */ /* 0x000322000c1e1100 */
[CC--:B0-----:R-:W-:Y:S02]  /*5c20*/  IADD3 R118, P2, R249.reuse, R80.reuse, RZ ;  /* 0x00000050f9767210 */ /* 0x0c1fe40007f5e0ff */
[C---:B-1----:R-:W-:Y:S02]  /*5c30*/  IADD3 R116, P3, R194.reuse, R80, RZ ;  /* 0x00000050c2747210 */ /* 0x042fe40007f7e0ff */
[----:B------:R-:W-:Y:S02]  /*5c40*/  LEA.HI.X.SX32 R119, R249, R114, 0x1, P2 ;  /* 0x00000072f9777211 */ /* 0x000fe400010f0eff */
[C---:B------:R-:W-:Y:S02]  /*5c50*/  IADD3 R120, P0, R251.reuse, R80, RZ ;  /* 0x00000050fb787210 */ /* 0x040fe40007f1e0ff */
[-C--:B------:R-:W-:Y:S01]  /*5c60*/  LEA.HI.X.SX32 R117, R194, R114.reuse, 0x1, P3 ;  /* 0x00000072c2757211 */ /* 0x080fe200018f0eff */
[----:B------:R-:W4:Y:S01]  /*5c70*/  @!P4 LDG.E.U8 R148, desc[UR38][R118.64] ;  /* 0x000000267694c981 */ /* 0x000f22000c1e1100 */
[----:B------:R-:W-:-:S02]  /*5c80*/  LEA.HI.X.SX32 R121, R251, R114, 0x1, P0 ;  /* 0x00000072fb797211 */ /* 0x000fc400000f0eff */
[----:B------:R-:W-:Y:S01]  /*5c90*/  ISETP.GE.AND P4, PT, R196, UR58, PT ;  /* 0x0000003ac4007c0c */ /* 0x000fe2000bf86270 */
[----:B------:R0:W4:Y:S04]  /*5ca0*/  @!P6 LDG.E.U8 R149, desc[UR38][R116.64] ;  /* 0x000000267495e981 */ /* 0x000128000c1e1100 */
[----:B------:R1:W4:Y:S01]  /*5cb0*/  @!P5 LDG.E.U8 R147, desc[UR38][R120.64] ;  /* 0x000000267893d981 */ /* 0x000322000c1e1100 */
[CC--:B0-----:R-:W-:Y:S02]  /*5cc0*/  IADD3 R116, P3, R252.reuse, R80.reuse, RZ ;  /* 0x00000050fc747210 */ /* 0x0c1fe40007f7e0ff */
[----:B-1----:R-:W-:Y:S02]  /*5cd0*/  IADD3 R120, P2, R195, R80, RZ ;  /* 0x00000050c3787210 */ /* 0x002fe40007f5e0ff */
[----:B------:R-:W-:-:S02]  /*5ce0*/  LEA.HI.X.SX32 R117, R252, R114, 0x1, P3 ;  /* 0x00000072fc757211 */ /* 0x000fc400018f0eff */
[----:B------:R-:W-:-:S03]  /*5cf0*/  LEA.HI.X.SX32 R121, R195, R114, 0x1, P2 ;  /* 0x00000072c3797211 */ /* 0x000fc600010f0eff */
[----:B------:R0:W4:Y:S04]  /*5d00*/  @!P4 LDG.E.U8 R146, desc[UR38][R116.64] ;  /* 0x000000267492c981 */ /* 0x000128000c1e1100 */
[----:B------:R1:W4:Y:S01]  /*5d10*/  @!P1 LDG.E.U8 R145, desc[UR38][R120.64] ;  /* 0x0000002678919981 */ /* 0x000322000c1e1100 */
[C---:B------:R-:W-:Y:S01]  /*5d20*/  ISETP.GE.AND P0, PT, R132.reuse, UR58, PT ;  /* 0x0000003a84007c0c */ /* 0x040fe2000bf06270 */
[----:B------:R-:W-:-:S05]  /*5d30*/  IMAD R132, R132, UR17, RZ ;  /* 0x0000001184847c24 */ /* 0x000fca000f8e02ff */
[--C-:B------:R-:W-:Y:S02]  /*5d40*/  SHF.R.S32.HI R138, RZ, 0x1f, R132.reuse ;  /* 0x0000001fff8a7819 */ /* 0x100fe40000011484 */
[C---:B------:R-:W-:Y:S02]  /*5d50*/  IADD3 R118, P2, R132.reuse, R59, RZ ;  /* 0x0000003b84767210 */ /* 0x040fe40007f5e0ff */
[----:B------:R-:W-:Y:S02]  /*5d60*/  IADD3 RZ, P1, R132, R61, RZ ;  /* 0x0000003d84ff7210 */ /* 0x000fe40007f3e0ff */
[----:B0-----:R-:W-:Y:S01]  /*5d70*/  SHF.R.S32.HI R116, RZ, 0x1f, R132 ;  /* 0x0000001fff747819 */ /* 0x001fe20000011484 */
[----:B------:R-:W-:Y:S01]  /*5d80*/  IMAD.X R119, R138, 0x1, R68, P2 ;  /* 0x000000018a777824 */ /* 0x000fe200010e0644 */
[----:B------:R-:W-:Y:S01]  /*5d90*/  BAR.SYNC.DEFER_BLOCKING 0x0 ;  /* 0x0000000000007b1d */ /* 0x000fe20000010000 */
[----:B-1----:R-:W-:Y:S02]  /*5da0*/  PRMT R121, RZ, 0x7610, R121 ;  /* 0x00007610ff797816 */ /* 0x002fe40000000079 */
[C---:B------:R-:W-:Y:S01]  /*5db0*/  IADD3 RZ, P2, R132.reuse, R67, RZ ;  /* 0x0000004384ff7210 */ /* 0x040fe20007f5e0ff */
[----:B------:R-:W-:-:S04]  /*5dc0*/  IMAD.IADD R126, R132, 0x1, R67 ;  /* 0x00000001847e7824 */ /* 0x000fc800078e0243 */
[----:B------:R-:W-:Y:S01]  /*5dd0*/  IMAD.X R127, R116, 0x1, R76, P2 ;  /* 0x00000001747f7824 */ /* 0x000fe200010e064c */
[----:B------:R0:W4:Y:S01]  /*5de0*/  @!P0 LDG.E.U8 R125, desc[UR38][R118.64] ;  /* 0x00000026767d8981 */ /* 0x000122000c1e1100 */
[----:B------:R-:W-:-:S03]  /*5df0*/  IADD3 R134, P2, R132, R9, RZ ;  /* 0x0000000984867210 */ /* 0x000fc60007f5e0ff */
[----:B------:R-:W4:Y:S01]  /*5e00*/  @!P0 LDG.E.U8 R129, desc[UR38][R126.64] ;  /* 0x000000267e818981 */ /* 0x000f22000c1e1100 */
[----:B0-----:R-:W-:Y:S01]  /*5e10*/  IMAD.X R119, R116, 0x1, R70, P1 ;  /* 0x0000000174777824 */ /* 0x001fe200008e0646 */
[C---:B------:R-:W-:Y:S01]  /*5e20*/  IADD3 R122, P1, R132.reuse, R5, RZ ;  /* 0x00000005847a7210 */ /* 0x040fe20007f3e0ff */
[----:B------:R-:W-:-:S04]  /*5e30*/  IMAD.IADD R118, R132, 0x1, R61 ;  /* 0x0000000184767824 */ /* 0x000fc800078e023d */
[----:B------:R-:W-:Y:S01]  /*5e40*/  IMAD.X R123, R138, 0x1, R14, P1 ;  /* 0x000000018a7b7824 */ /* 0x000fe200008e060e */
[----:B------:R-:W-:Y:S01]  /*5e50*/  IADD3 R136, P1, R132, R6, RZ ;  /* 0x0000000684887210 */ /* 0x000fe20007f3e0ff */
[----:B------:R0:W4:Y:S04]  /*5e60*/  @!P0 LDG.E.U8 R121, desc[UR38][R118.64] ;  /* 0x0000002676798981 */ /* 0x000128000c1e1100 */
[----:B------:R-:W-:Y:S01]  /*5e70*/  IMAD.X R137, R138, 0x1, R16, P1 ;  /* 0x000000018a897824 */ /* 0x000fe200008e0610 */
[----:B------:R-:W-:Y:S02]  /*5e80*/  IADD3 R130, P1, R132, R11, RZ ;  /* 0x0000000b84827210 */ /* 0x000fe40007f3e0ff */
[----:B0-----:R-:W-:-:S03]  /*5e90*/  PRMT R118, RZ, 0x7610, R118 ;  /* 0x00007610ff767816 */ /* 0x001fc60000000076 */
[C---:B------:R-:W-:Y:S01]  /*5ea0*/  IMAD.X R131, R138.reuse, 0x1, R20, P1 ;  /* 0x000000018a837824 */ /* 0x040fe200008e0614 */
[----:B------:R-:W-:Y:S02]  /*5eb0*/  PRMT R126, RZ, 0x7610, R126 ;  /* 0x00007610ff7e7816 */ /* 0x000fe4000000007e */
[----:B------:R0:W4:Y:S01]  /*5ec0*/  @!P0 LDG.E.U8 R118, desc[UR38][R122.64] ;  /* 0x000000267a768981 */ /* 0x000122000c1e1100 */
[----:B------:R-:W-:Y:S01]  /*5ed0*/  PRMT R127, RZ, 0x7610, R127 ;  /* 0x00007610ff7f7816 */ /* 0x000fe2000000007f */
[----:B------:R-:W-:Y:S02]  /*5ee0*/  IMAD.X R135, R138, 0x1, R18, P2 ;  /* 0x000000018a877824 */ /* 0x000fe400010e0612 */
[----:B------:R1:W4:Y:S04]  /*5ef0*/  @!P0 LDG.E.U8 R126, desc[UR38][R130.64] ;  /* 0x00000026827e8981 */ /* 0x000328000c1e1100 */
[----:B------:R-:W4:Y:S01]  /*5f00*/  @!P0 LDG.E.U8 R127, desc[UR38][R134.64] ;  /* 0x00000026867f8981 */ /* 0x000f22000c1e1100 */
[----:B0-----:R-:W-:-:S02]  /*5f10*/  PRMT R123, RZ, 0x7610, R123 ;  /* 0x00007610ff7b7816 */ /* 0x001fc4000000007b */
[----:B-1----:R-:W-:-:S04]  /*5f20*/  IADD3 R130, P2, R132, R15, RZ ;  /* 0x0000000f84827210 */ /* 0x002fc80007f5e0ff */
[----:B------:R0:W4:Y:S01]  /*5f30*/  @!P0 LDG.E.U8 R123, desc[UR38][R136.64] ;  /* 0x00000026887b8981 */ /* 0x000122000c1e1100 */
[----:B------:R-:W-:Y:S01]  /*5f40*/  IMAD.X R131, R138, 0x1, R56, P2 ;  /* 0x000000018a837824 */ /* 0x000fe200010e0638 */
[----:B------:R-:W-:-:S04]  /*5f50*/  PRMT R128, RZ, 0x7610, R128 ;  /* 0x00007610ff807816 */ /* 0x000fc80000000080 */
[----:B------:R1:W4:Y:S01]  /*5f60*/  @!P0 LDG.E.U8 R124, desc[UR38][R130.64] ;  /* 0x00000026827c8981 */ /* 0x000322000c1e1100 */
[----:B0-----:R-:W-:-:S05]  /*5f70*/  IADD3 R136, P1, R132, R13, RZ ;  /* 0x0000000d84887210 */ /* 0x001fca0007f3e0ff */
[----:B------:R-:W-:Y:S01]  /*5f80*/  IMAD.X R137, R138, 0x1, R22, P1 ;  /* 0x000000018a897824 */ /* 0x000fe200008e0616 */
[----:B------:R-:W-:-:S05]  /*5f90*/  IADD3 R134, P1, R132, R17, RZ ;  /* 0x0000001184867210 */ /* 0x000fca0007f3e0ff */
[----:B------:R-:W-:Y:S01]  /*5fa0*/  IMAD.X R135, R138, 0x1, R58, P1 ;  /* 0x000000018a877824 */ /* 0x000fe200008e063a */
[----:B-1----:R-:W-:Y:S02]  /*5fb0*/  IADD3 R130, P1, R132, R19, RZ ;  /* 0x0000001384827210 */ /* 0x002fe40007f3e0ff */
[----:B------:R-:W-:Y:S02]  /*5fc0*/  PRMT R122, RZ, 0x7610, R122 ;  /* 0x00007610ff7a7816 */ /* 0x000fe4000000007a */
[----:B------:R0:W4:Y:S01]  /*5fd0*/  @!P0 LDG.E.U8 R128, desc[UR38][R134.64] ;  /* 0x0000002686808981 */ /* 0x000122000c1e1100 */
[----:B------:R-:W-:Y:S01]  /*5fe0*/  IMAD.X R131, R138, 0x1, R60, P1 ;  /* 0x000000018a837824 */ /* 0x000fe200008e063c */
[----:B------:R-:W-:-:S04]  /*5ff0*/  PRMT R120, RZ, 0x7610, R120 ;  /* 0x00007610ff787816 */ /* 0x000fc80000000078 */
[----:B------:R1:W4:Y:S01]  /*6000*/  @!P0 LDG.E.U8 R122, desc[UR38][R130.64] ;  /* 0x00000026827a8981 */ /* 0x000322000c1e1100 */
[----:B0-----:R-:W-:-:S05]  /*6010*/  IADD3 R134, P1, R132, R21, RZ ;  /* 0x0000001584867210 */ /* 0x001fca0007f3e0ff */
[----:B------:R-:W-:Y:S01]  /*6020*/  IMAD.X R135, R138, 0x1, R62, P1 ;  /* 0x000000018a877824 */ /* 0x000fe200008e063e */
[----:B-1----:R-:W-:Y:S02]  /*6030*/  IADD3 R130, P1, R132, R23, RZ ;  /* 0x0000001784827210 */ /* 0x002fe40007f3e0ff */
[----:B------:R-:W-:Y:S02]  /*6040*/  PRMT R117, RZ, 0x7610, R117 ;  /* 0x00007610ff757816 */ /* 0x000fe40000000075 */
[----:B------:R0:W4:Y:S01]  /*6050*/  @!P0 LDG.E.U8 R120, desc[UR38][R134.64] ;  /* 0x0000002686788981 */ /* 0x000122000c1e1100 */
[----:B------:R-:W-:-:S05]  /*6060*/  IMAD.X R131, R138, 0x1, R64, P1 ;  /* 0x000000018a837824 */ /* 0x000fca00008e0640 */
[----:B------:R1:W4:Y:S01]  /*6070*/  @!P0 LDG.E.U8 R117, desc[UR38][R130.64] ;  /* 0x0000002682758981 */ /* 0x000322000c1e1100 */
[----:B0-----:R-:W-:-:S05]  /*6080*/  IADD3 R134, P1, R132, R57, RZ ;  /* 0x0000003984867210 */ /* 0x001fca0007f3e0ff */
[----:B------:R-:W-:Y:S01]  /*6090*/  IMAD.X R135, R138, 0x1, R66, P1 ;  /* 0x000000018a877824 */ /* 0x000fe200008e0642 */
[----:B-1----:R-:W-:-:S06]  /*60a0*/  PRMT R130, RZ, 0x7610, R130 ;  /* 0x00007610ff827816 */ /* 0x002fcc0000000082 */
[----:B------:R0:W4:Y:S01]  /*60b0*/  @!P0 LDG.E.U8 R130, desc[UR38][R134.64] ;  /* 0x0000002686828981 */ /* 0x000122000c1e1100 */
[----:B------:R-:W-:Y:S02]  /*60c0*/  PRMT R131, RZ, 0x7610, R131 ;  /* 0x00007610ff837816 */ /* 0x000fe40000000083 */
[----:B0-----:R-:W-:-:S05]  /*60d0*/  IADD3 R134, P1, R132, R4, RZ ;  /* 0x0000000484867210 */ /* 0x001fca0007f3e0ff */
[----:B------:R-:W-:Y:S01]  /*60e0*/  IMAD.X R135, R138, 0x1, R12, P1 ;  /* 0x000000018a877824 */ /* 0x000fe200008e060c */
[----:B------:R-:W-:-:S04]  /*60f0*/  PRMT R119, RZ, 0x7610, R119 ;  /* 0x00007610ff777816 */ /* 0x000fc80000000077 */
[----:B------:R0:W4:Y:S01]  /*6100*/  @!P0 LDG.E.U8 R131, desc[UR38][R134.64] ;  /* 0x0000002686838981 */ /* 0x000122000c1e1100 */
[----:B------:R-:W-:-:S03]  /*6110*/  PRMT R133, RZ, 0x7610, R133 ;  /* 0x00007610ff857816 */ /* 0x000fc60000000085 */
[----:B------:R1:W4:Y:S01]  /*6120*/  @!P0 LDG.E.U8 R119, desc[UR38][R136.64] ;  /* 0x0000002688778981 */ /* 0x000322000c1e1100 */
[----:B0-----:R-:W-:-:S05]  /*6130*/  IADD3 R134, P1, R132, R3, RZ ;  /* 0x0000000384867210 */ /* 0x001fca0007f3e0ff */
[----:B------:R-:W-:Y:S01]  /*6140*/  IMAD.X R135, R138, 0x1, R10, P1 ;  /* 0x000000018a877824 */ /* 0x000fe200008e060a */
[----:B-1----:R-:W-:-:S04]  /*6150*/  IADD3 R136, P1, R132, R2, RZ ;  /* 0x0000000284887210 */ /* 0x002fc80007f3e0ff */
[----:B------:R0:W4:Y:S01]  /*6160*/  @!P0 LDG.E.U8 R133, desc[UR38][R134.64] ;  /* 0x0000002686858981 */ /* 0x000122000c1e1100 */
[----:B------:R-:W-:Y:S01]  /*6170*/  IMAD.X R137, R138, 0x1, R8, P1 ;  /* 0x000000018a897824 */ /* 0x000fe200008e0608 */
[----:B0-----:R-:W-:-:S06]  /*6180*/  PRMT R134, RZ, 0x7610, R134 ;  /* 0x00007610ff867816 */ /* 0x001fcc0000000086 */
[----:B------:R0:W4:Y:S01]  /*6190*/  @!P0 LDG.E.U8 R134, desc[UR38][R136.64] ;  /* 0x0000002688868981 */ /* 0x000122000c1e1100 */
[----:B------:R-:W-:Y:S02]  /*61a0*/  PRMT R135, RZ, 0x7610, R135 ;  /* 0x00007610ff877816 */ /* 0x000fe40000000087 */
[----:B0-----:R-:W-:-:S05]  /*61b0*/  IADD3 R136, P1, R132, R115, RZ ;  /* 0x0000007384887210 */ /* 0x001fca0007f3e0ff */
[----:B------:R-:W-:Y:S01]  /*61c0*/  IMAD.X R137, R138, 0x1, R7, P1 ;  /* 0x000000018a897824 */ /* 0x000fe200008e0607 */
[C---:B------:R-:W-:Y:S01]  /*61d0*/  IADD3 RZ, P1, R132.reuse, R63, RZ ;  /* 0x0000003f84ff7210 */ /* 0x040fe20007f3e0ff */
[----:B------:R-:W-:-:S03]  /*61e0*/  IMAD.IADD R138, R132, 0x1, R63 ;  /* 0x00000001848a7824 */ /* 0x000fc600078e023f */
[----:B------:R0:W4:Y:S01]  /*61f0*/  @!P0 LDG.E.U8 R135, desc[UR38][R136.64] ;  /* 0x0000002688878981 */ /* 0x000122000c1e1100 */
[----:B------:R-:W-:Y:S01]  /*6200*/  IMAD.X R139, R116, 0x1, R72, P1 ;  /* 0x00000001748b7824 */ /* 0x000fe200008e0648 */
[----:B------:R-:W-:Y:S02]  /*6210*/  IADD3 RZ, P1, R132, R65, RZ ;  /* 0x0000004184ff7210 */ /* 0x000fe40007f3e0ff */
[----:B0-----:R-:W-:Y:S02]  /*6220*/  PRMT R136, RZ, 0x7610, R136 ;  /* 0x00007610ff887816 */ /* 0x001fe40000000088 */
[----:B------:R-:W-:-:S04]  /*6230*/  PRMT R137, RZ, 0x7610, R137 ;  /* 0x00007610ff897816 */ /* 0x000fc80000000089 */
[----:B------:R0:W4:Y:S01]  /*6240*/  @!P0 LDG.E.U8 R136, desc[UR38][R138.64] ;  /* 0x000000268a888981 */ /* 0x000122000c1e1100 */
[C---:B------:R-:W-:Y:S02]  /*6250*/  IMAD.IADD R140, R132.reuse, 0x1, R69 ;  /* 0x00000001848c7824 */ /* 0x040fe400078e0245 */
[----:B0-----:R-:W-:Y:S02]  /*6260*/  IMAD.IADD R138, R132, 0x1, R65 ;  /* 0x00000001848a7824 */ /* 0x001fe400078e0241 */
[----:B------:R-:W-:Y:S01]  /*6270*/  IMAD.X R139, R116, 0x1, R74, P1 ;  /* 0x00000001748b7824 */ /* 0x000fe200008e064a */
[----:B------:R-:W-:-:S04]  /*6280*/  IADD3 RZ, P1, R132, R69, RZ ;  /* 0x0000004584ff7210 */ /* 0x000fc80007f3e0ff */
        /* <DEDUP_REMOVED lines=16> */
[----:B------:R-:W-:Y:S01]  /*6390*/  PRMT R144, RZ, 0x7610, R144 ;  /* 0x00007610ff907816 */ /* 0x000fe20000000090 */
[----:B------:R-:W-:Y:S02]  /*63a0*/  IMAD.SHL.U32 R180, R223, 0x10, RZ ;  /* 0x00000010dfb47824 */ /* 0x000fe400078e00ff */
[----:B0-----:R-:W-:Y:S02]  /*63b0*/  IMAD.IADD R142, R132, 0x1, R75 ;  /* 0x00000001848e7824 */ /* 0x001fe400078e024b */
[----:B------:R-:W-:Y:S01]  /*63c0*/  IMAD.X R143, R116, 0x1, R84, P1 ;  /* 0x00000001748f7824 */ /* 0x000fe200008e0654 */
[----:B------:R-:W-:-:S04]  /*63d0*/  IADD3 RZ, P1, R132, R77, RZ ;  /* 0x0000004d84ff7210 */ /* 0x000fc80007f3e0ff */
[----:B------:R0:W4:Y:S01]  /*63e0*/  @!P0 LDG.E.U8 R141, desc[UR38][R142.64] ;  /* 0x000000268e8d8981 */ /* 0x000122000c1e1100 */
[----:B------:R-:W-:Y:S02]  /*63f0*/  PRMT R174, RZ, 0x7610, R174 ;  /* 0x00007610ffae7816 */ /* 0x000fe400000000ae */
[----:B------:R-:W-:Y:S01]  /*6400*/  LOP3.LUT R193, R180, 0x70, RZ, 0xc0, !PT ;  /* 0x00000070b4c17812 */ /* 0x000fe200078ec0ff */
[----:B0-----:R-:W-:Y:S02]  /*6410*/  IMAD.IADD R142, R132, 0x1, R77 ;  /* 0x00000001848e7824 */ /* 0x001fe400078e024d */
[----:B------:R-:W-:Y:S01]  /*6420*/  IMAD.X R143, R116, 0x1, R86, P1 ;  /* 0x00000001748f7824 */ /* 0x000fe200008e0656 */
[----:B------:R-:W-:Y:S02]  /*6430*/  IADD3 RZ, P1, R132, R79, RZ ;  /* 0x0000004f84ff7210 */ /* 0x000fe40007f3e0ff */
[----:B------:R-:W-:Y:S02]  /*6440*/  LOP3.LUT R180, R223, 0x3f, RZ, 0xc0, !PT ;  /* 0x0000003fdfb47812 */ /* 0x000fe400078ec0ff */
[----:B------:R0:W4:Y:S01]  /*6450*/  @!P0 LDG.E.U8 R144, desc[UR38][R142.64] ;  /* 0x000000268e908981 */ /* 0x000122000c1e1100 */
[----:B------:R-:W-:-:S02]  /*6460*/  PRMT R176, RZ, 0x7610, R176 ;  /* 0x00007610ffb07816 */ /* 0x000fc400000000b0 */
[----:B------:R-:W-:Y:S02]  /*6470*/  IMAD R193, R180, 0x80, R193 ;  /* 0x00000080b4c17824 */ /* 0x000fe400078e02c1 */
[----:B0-----:R-:W-:Y:S02]  /*6480*/  IMAD.IADD R142, R132, 0x1, R79 ;  /* 0x00000001848e7824 */ /* 0x001fe400078e024f */
[----:B------:R-:W-:Y:S01]  /*6490*/  IMAD.X R143, R116, 0x1, R88, P1 ;  /* 0x00000001748f7824 */ /* 0x000fe200008e0658 */
[----:B------:R-:W-:-:S04]  /*64a0*/  IADD3 RZ, P1, R132, R81, RZ ;  /* 0x0000005184ff7210 */ /* 0x000fc80007f3e0ff */
[----:B------:R0:W4:Y:S01]  /*64b0*/  @!P0 LDG.E.U8 R174, desc[UR38][R142.64] ;  /* 0x000000268eae8981 */ /* 0x000122000c1e1100 */
[----:B------:R-:W-:Y:S02]  /*64c0*/  PRMT R180, RZ, 0x7610, R180 ;  /* 0x00007610ffb47816 */ /* 0x000fe400000000b4 */
[----:B------:R-:W-:Y:S01]  /*64d0*/  LOP3.LUT R193, R193, R0, RZ, 0xfc, !PT ;  /* 0x00000000c1c17212 */ /* 0x000fe200078efcff */
[----:B0-----:R-:W-:Y:S02]  /*64e0*/  IMAD.IADD R142, R132, 0x1, R81 ;  /* 0x00000001848e7824 */ /* 0x001fe400078e0251 */
[----:B------:R-:W-:Y:S01]  /*64f0*/  IMAD.X R143, R116, 0x1, R90, P1 ;  /* 0x00000001748f7824 */ /* 0x000fe200008e065a */
[----:B------:R-:W-:-:S04]  /*6500*/  IADD3 RZ, P1, R132, R83, RZ ;  /* 0x0000005384ff7210 */ /* 0x000fc80007f3e0ff */
[----:B------:R0:W4:Y:S04]  /*6510*/  @!P0 LDG.E.U8 R176, desc[UR38][R142.64] ;  /* 0x000000268eb08981 */ /* 0x000128000c1e1100 */
[----:B--2---:R1:W-:Y:S01]  /*6520*/  STS.U8 [R193+UR59+0x4000], R178 ;  /* 0x004000b2c1007988 */ /* 0x0043e2000800003b */
[----:B0-----:R-:W-:Y:S02]  /*6530*/  IMAD.IADD R142, R132, 0x1, R83 ;  /* 0x00000001848e7824 */ /* 0x001fe400078e0253 */
[----:B------:R-:W-:Y:S01]  /*6540*/  IMAD.X R143, R116, 0x1, R92, P1 ;  /* 0x00000001748f7824 */ /* 0x000fe200008e065c */
[----:B------:R-:W-:Y:S02]  /*6550*/  IADD3 RZ, P1, R132, R85, RZ ;  /* 0x0000005584ff7210 */ /* 0x000fe40007f3e0ff */
[----:B-1----:R-:W-:-:S02]  /*6560*/  PRMT R178, RZ, 0x7610, R178 ;  /* 0x00007610ffb27816 */ /* 0x002fc400000000b2 */
[----:B------:R0:W2:Y:S04]  /*6570*/  @!P0 LDG.E.U8 R180, desc[UR38][R142.64] ;  /* 0x000000268eb48981 */ /* 0x0000a8000c1e1100 */
[----:B-----5:R1:W-:Y:S01]  /*6580*/  STS.U8 [R193+UR59+0x4004], R177 ;  /* 0x004004b1c1007988 */ /* 0x0203e2000800003b */
[----:B0-----:R-:W-:Y:S02]  /*6590*/  IMAD.IADD R142, R132, 0x1, R85 ;  /* 0x00000001848e7824 */ /* 0x001fe400078e0255 */
[----:B------:R-:W-:Y:S01]  /*65a0*/  IMAD.X R143, R116, 0x1, R94, P1 ;  /* 0x00000001748f7824 */ /* 0x000fe200008e065e */
[----:B------:R-:W-:Y:S02]  /*65b0*/  IADD3 RZ, P1, R132, R87, RZ ;  /* 0x0000005784ff7210 */ /* 0x000fe40007f3e0ff */
[----:B-1----:R-:W-:-:S02]  /*65c0*/  PRMT R177, RZ, 0x7610, R177 ;  /* 0x00007610ffb17816 */ /* 0x002fc400000000b1 */
[----:B------:R0:W5:Y:S04]  /*65d0*/  @!P0 LDG.E.U8 R178, desc[UR38][R142.64] ;  /* 0x000000268eb28981 */ /* 0x000168000c1e1100 */
[----:B---3--:R1:W-:Y:S01]  /*65e0*/  STS.U8 [R193+UR59+0x4008], R175 ;  /* 0x004008afc1007988 */ /* 0x0083e2000800003b */
[----:B0-----:R-:W-:Y:S02]  /*65f0*/  IMAD.IADD R142, R132, 0x1, R87 ;  /* 0x00000001848e7824 */ /* 0x001fe400078e0257 */
[----:B------:R-:W-:Y:S01]  /*6600*/  IMAD.X R143, R116, 0x1, R96, P1 ;  /* 0x00000001748f7824 */ /* 0x000fe200008e0660 */
[----:B------:R-:W-:Y:S02]  /*6610*/  IADD3 RZ, P1, R132, R89, RZ ;  /* 0x0000005984ff7210 */ /* 0x000fe40007f3e0ff */
[----:B-1----:R-:W-:-:S02]  /*6620*/  PRMT R175, RZ, 0x7610, R175 ;  /* 0x00007610ffaf7816 */ /* 0x002fc400000000af */
[----:B------:R0:W3:Y:S01]  /*6630*/  @!P0 LDG.E.U8 R177, desc[UR38][R142.64] ;  /* 0x000000268eb18981 */ /* 0x0000e2000c1e1100 */
[----:B------:R-:W-:-:S03]  /*6640*/  LOP3.LUT R212, R193, 0x10, RZ, 0x3c, !PT ;  /* 0x00000010c1d47812 */ /* 0x000fc600078e3cff */
[----:B------:R1:W-:Y:S01]  /*6650*/  STS.U8 [R193+UR59+0x400c], R172 ;  /* 0x00400cacc1007988 */ /* 0x0003e2000800003b */
[----:B0-----:R-:W-:Y:S02]  /*6660*/  IMAD.IADD R142, R132, 0x1, R89 ;  /* 0x00000001848e7824 */ /* 0x001fe400078e0259 */
[----:B------:R-:W-:Y:S01]  /*6670*/  IMAD.X R143, R116, 0x1, R98, P1 ;  /* 0x00000001748f7824 */ /* 0x000fe200008e0662 */
[C---:B------:R-:W-:Y:S02]  /*6680*/  IADD3 RZ, P1, R132.reuse, R91, RZ ;  /* 0x0000005b84ff7210 */ /* 0x040fe40007f3e0ff */
[----:B-1----:R-:W-:Y:S02]  /*6690*/  PRMT R172, RZ, 0x7610, R172 ;  /* 0x00007610ffac7816 */ /* 0x002fe400000000ac */
[----:B------:R0:W5:Y:S04]  /*66a0*/  @!P0 LDG.E.U8 R175, desc[UR38][R142.64] ;  /* 0x000000268eaf8981 */ /* 0x000168000c1e1100 */
[----:B------:R1:W-:Y:S01]  /*66b0*/  STS.U8 [R212+UR59+0x4004], R171 ;  /* 0x004004abd4007988 */ /* 0x0003e2000800003b */
[----:B0-----:R-:W-:-:S02]  /*66c0*/  IMAD.IADD R142, R132, 0x1, R91 ;  /* 0x00000001848e7824 */ /* 0x001fc400078e025b */
[----:B------:R-:W-:Y:S01]  /*66d0*/  IMAD.X R143, R116, 0x1, R100, P1 ;  /* 0x00000001748f7824 */ /* 0x000fe200008e0664 */
[C---:B------:R-:W-:Y:S02]  /*66e0*/  IADD3 RZ, P1, R132.reuse, R93, RZ ;  /* 0x0000005d84ff7210 */ /* 0x040fe40007f3e0ff */
[----:B-1----:R-:W-:Y:S02]  /*66f0*/  PRMT R171, RZ, 0x7610, R171 ;  /* 0x00007610ffab7816 */ /* 0x002fe400000000ab */
[----:B------:R0:W3:Y:S04]  /*6700*/  @!P0 LDG.E.U8 R172, desc[UR38][R142.64] ;  /* 0x000000268eac8981 */ /* 0x0000e8000c1e1100 */
[----:B----4-:R1:W-:Y:S01]  /*6710*/  STS.U8 [R212+UR59+0x4008], R170 ;  /* 0x004008aad4007988 */ /* 0x0103e2000800003b */
[----:B0-----:R-:W-:-:S02]  /*6720*/  IMAD.IADD R142, R132, 0x1, R93 ;  /* 0x00000001848e7824 */ /* 0x001fc400078e025d */
[----:B------:R-:W-:Y:S01]  /*6730*/  IMAD.X R143, R116, 0x1, R102, P1 ;  /* 0x00000001748f7824 */ /* 0x000fe200008e0666 */
[C---:B------:R-:W-:Y:S02]  /*6740*/  IADD3 RZ, P1, R132.reuse, R95, RZ ;  /* 0x0000005f84ff7210 */ /* 0x040fe40007f3e0ff */
[----:B-1----:R-:W-:Y:S02]  /*6750*/  PRMT R170, RZ, 0x7610, R170 ;  /* 0x00007610ffaa7816 */ /* 0x002fe400000000aa */
[----:B------:R0:W4:Y:S04]  /*6760*/  @!P0 LDG.E.U8 R171, desc[UR38][R142.64] ;  /* 0x000000268eab8981 */ /* 0x000128000c1e1100 */
[----:B------:R1:W-:Y:S01]  /*6770*/  STS.U8 [R212+UR59+0x4000], R173 ;  /* 0x004000add4007988 */ /* 0x0003e2000800003b */
[----:B0-----:R-:W-:-:S02]  /*6780*/  IMAD.IADD R142, R132, 0x1, R95 ;  /* 0x00000001848e7824 */ /* 0x001fc400078e025f */
[----:B------:R-:W-:Y:S01]  /*6790*/  IMAD.X R143, R116, 0x1, R104, P1 ;  /* 0x00000001748f7824 */ /* 0x000fe200008e0668 */
[----:B------:R-:W-:Y:S01]  /*67a0*/  IADD3 RZ, P1, R132, R97, RZ ;  /* 0x0000006184ff7210 */ /* 0x000fe20007f3e0ff */
[----:B------:R0:W-:Y:S01]  /*67b0*/  STS.U8 [R212+UR59+0x400c], R169 ;  /* 0x00400ca9d4007988 */ /* 0x0001e2000800003b */
[----:B-1----:R-:W-:-:S03]  /*67c0*/  LOP3.LUT R173, R193, 0x20, RZ, 0x3c, !PT ;  /* 0x00000020c1ad7812 */ /* 0x002fc600078e3cff */
[----:B------:R1:W4:Y:S01]  /*67d0*/  @!P0 LDG.E.U8 R170, desc[UR38][R142.64] ;  /* 0x000000268eaa8981 */ /* 0x000322000c1e1100 */
[----:B0-----:R-:W-:Y:S01]  /*67e0*/  PRMT R169, RZ, 0x7610, R169 ;  /* 0x00007610ffa97816 */ /* 0x001fe200000000a9 */
[----:B-1----:R-:W-:Y:S02]  /*67f0*/  IMAD.IADD R142, R132, 0x1, R97 ;  /* 0x00000001848e7824 */ /* 0x002fe400078e0261 */
[----:B------:R-:W-:Y:S01]  /*6800*/  IMAD.X R143, R116, 0x1, R106, P1 ;  /* 0x00000001748f7824 */ /* 0x000fe200008e066a */
[C---:B------:R-:W-:Y:S01]  /*6810*/  IADD3 RZ, P1, R132.reuse, R99, RZ ;  /* 0x0000006384ff7210 */ /* 0x040fe20007f3e0ff */
[----:B------:R0:W-:Y:S04]  /*6820*/  STS.U8 [R173+UR59+0x4000], R168 ;  /* 0x004000a8ad007988 */ /* 0x0001e8000800003b */
[----:B------:R1:W5:Y:S01]  /*6830*/  @!P0 LDG.E.U8 R169, desc[UR38][R142.64] ;  /* 0x000000268ea98981 */ /* 0x000362000c1e1100 */
[----:B0-----:R-:W-:Y:S01]  /*6840*/  PRMT R168, RZ, 0x7610, R168 ;  /* 0x00007610ffa87816 */ /* 0x001fe200000000a8 */
[----:B-1----:R-:W-:-:S02]  /*6850*/  IMAD.IADD R142, R132, 0x1, R99 ;  /* 0x00000001848e7824 */ /* 0x002fc400078e0263 */
[----:B------:R-:W-:Y:S01]  /*6860*/  IMAD.X R143, R116, 0x1, R108, P1 ;  /* 0x00000001748f7824 */ /* 0x000fe200008e066c */
[C---:B------:R-:W-:Y:S01]  /*6870*/  IADD3 RZ, P1, R132.reuse, R101, RZ ;  /* 0x0000006584ff7210 */ /* 0x040fe20007f3e0ff */
[----:B------:R0:W-:Y:S04]  /*6880*/  STS.U8 [R173+UR59+0x4004], R167 ;  /* 0x004004a7ad007988 */ /* 0x0001e8000800003b */
        /* <DEDUP_REMOVED lines=12> */
[----:B------:R1:W5:Y:S01]  /*6950*/  @!P0 LDG.E.U8 R166, desc[UR38][R142.64] ;  /* 0x000000268ea68981 */ /* 0x000362000c1e1100 */
[----:B0-----:R-:W-:Y:S02]  /*6960*/  PRMT R165, RZ, 0x7610, R165 ;  /* 0x00007610ffa57816 */ /* 0x001fe400000000a5 */
[----:B------:R-:W-:Y:S01]  /*6970*/  LOP3.LUT R173, R193, 0x30, RZ, 0x3c, !PT ;  /* 0x00000030c1ad7812 */ /* 0x000fe200078e3cff */
[----:B-1----:R-:W-:-:S02]  /*6980*/  IMAD.IADD R142, R132, 0x1, R105 ;  /* 0x00000001848e7824 */ /* 0x002fc400078e0269 */
[----:B------:R-:W-:Y:S01]  /*6990*/  IMAD.X R143, R116, 0x1, R112, P1 ;  /* 0x00000001748f7824 */ /* 0x000fe200008e0670 */
[C---:B------:R-:W-:Y:S01]  /*69a0*/  IADD3 RZ, P1, R132.reuse, R107, RZ ;  /* 0x0000006b84ff7210 */ /* 0x040fe20007f3e0ff */
[----:B------:R0:W-:Y:S04]  /*69b0*/  STS.U8 [R173+UR59+0x4000], R164 ;  /* 0x004000a4ad007988 */ /* 0x0001e8000800003b */
[----:B------:R1:W5:Y:S01]  /*69c0*/  @!P0 LDG.E.U8 R165, desc[UR38][R142.64] ;  /* 0x000000268ea58981 */ /* 0x000362000c1e1100 */
[----:B0-----:R-:W-:Y:S01]  /*69d0*/  PRMT R164, RZ, 0x7610, R164 ;  /* 0x00007610ffa47816 */ /* 0x001fe200000000a4 */
[----:B-1----:R-:W-:Y:S02]  /*69e0*/  IMAD.IADD R142, R132, 0x1, R107 ;  /* 0x00000001848e7824 */ /* 0x002fe400078e026b */
[----:B------:R-:W-:Y:S01]  /*69f0*/  IMAD.X R143, R116, 0x1, R179, P1 ;  /* 0x00000001748f7824 */ /* 0x000fe200008e06b3 */
[----:B------:R0:W-:Y:S04]  /*6a00*/  STS.U8 [R173+UR59+0x4004], R163 ;  /* 0x004004a3ad007988 */ /* 0x0001e8000800003b */
[----:B------:R1:W5:Y:S01]  /*6a10*/  @!P0 LDG.E.U8 R164, desc[UR38][R142.64] ;  /* 0x000000268ea48981 */ /* 0x000362000c1e1100 */
[----:B0-----:R-:W-:-:S02]  /*6a20*/  PRMT R163, RZ, 0x7610, R163 ;  /* 0x00007610ffa37816 */ /* 0x001fc400000000a3 */
[----:B-1----:R-:W-:-:S05]  /*6a30*/  IADD3 R142, P1, R132, R183, RZ ;  /* 0x000000b7848e7210 */ /* 0x002fca0007f3e0ff */
[----:B------:R-:W-:Y:S01]  /*6a40*/  IMAD.X R143, R116, 0x1, R182, P1 ;  /* 0x00000001748f7824 */ /* 0x000fe200008e06b6 */
[----:B------:R0:W-:Y:S04]  /*6a50*/  STS.U8 [R173+UR59+0x4008], R162 ;  /* 0x004008a2ad007988 */ /* 0x0001e8000800003b */
[----:B------:R1:W5:Y:S01]  /*6a60*/  @!P0 LDG.E.U8 R163, desc[UR38][R142.64] ;  /* 0x000000268ea38981 */ /* 0x000362000c1e1100 */
[----:B0-----:R-:W-:Y:S02]  /*6a70*/  PRMT R162, RZ, 0x7610, R162 ;  /* 0x00007610ffa27816 */ /* 0x001fe400000000a2 */
[----:B-1----:R-:W-:-:S04]  /*6a80*/  IADD3 R142, P1, R132, UR57, RZ ;  /* 0x00000039848e7c10 */ /* 0x002fc8000ff3e0ff */
[----:B------:R-:W-:Y:S01]  /*6a90*/  IADD3.X R143, R116, UR35, RZ, P1, !PT ;  /* 0x00000023748f7c10 */ /* 0x000fe20008ffe4ff */
[----:B------:R0:W-:Y:S04]  /*6aa0*/  STS.U8 [R173+UR59+0x400c], R161 ;  /* 0x00400ca1ad007988 */ /* 0x0001e8000800003b */
[----:B------:R1:W5:Y:S01]  /*6ab0*/  @!P0 LDG.E.U8 R162, desc[UR38][R142.64] ;  /* 0x000000268ea28981 */ /* 0x000362000c1e1100 */
[----:B------:R-:W-:Y:S02]  /*6ac0*/  LOP3.LUT R236, R193, 0x40, RZ, 0x3c, !PT ;  /* 0x00000040c1ec7812 */ /* 0x000fe400078e3cff */
[----:B0-----:R-:W-:Y:S02]  /*6ad0*/  PRMT R161, RZ, 0x7610, R161 ;  /* 0x00007610ffa17816 */ /* 0x001fe400000000a1 */
[----:B-1----:R-:W-:-:S04]  /*6ae0*/  IADD3 R142, P1, R132, UR56, RZ ;  /* 0x00000038848e7c10 */ /* 0x002fc8000ff3e0ff */
[----:B------:R-:W-:Y:S01]  /*6af0*/  IADD3.X R143, R116, UR34, RZ, P1, !PT ;  /* 0x00000022748f7c10 */ /* 0x000fe20008ffe4ff */
[----:B------:R0:W-:Y:S04]  /*6b00*/  STS.U8 [R236+UR59+0x4000], R160 ;  /* 0x004000a0ec007988 */ /* 0x0001e8000800003b */
[----:B------:R1:W5:Y:S01]  /*6b10*/  @!P0 LDG.E.U8 R161, desc[UR38][R142.64] ;  /* 0x000000268ea18981 */ /* 0x000362000c1e1100 */
[----:B0-----:R-:W-:Y:S02]  /*6b20*/  PRMT R160, RZ, 0x7610, R160 ;  /* 0x00007610ffa07816 */ /* 0x001fe400000000a0 */
[----:B-1----:R-:W-:-:S04]  /*6b30*/  IADD3 R142, P1, R132, UR55, RZ ;  /* 0x00000037848e7c10 */ /* 0x002fc8000ff3e0ff */
[----:B------:R-:W-:-:S05]  /*6b40*/  IADD3.X R143, R116, UR33, RZ, P1, !PT ;  /* 0x00000021748f7c10 */ /* 0x000fca0008ffe4ff */
[----:B------:R0:W5:Y:S01]  /*6b50*/  @!P0 LDG.E.U8 R160, desc[UR38][R142.64] ;  /* 0x000000268ea08981 */ /* 0x000162000c1e1100 */
[----:B------:R-:W-:Y:S02]  /*6b60*/  PRMT R214, RZ, 0x7610, R214 ;  /* 0x00007610ffd67816 */ /* 0x000fe400000000d6 */
[----:B0-----:R-:W-:-:S04]  /*6b70*/  IADD3 R142, P1, R132, UR54, RZ ;  /* 0x00000036848e7c10 */ /* 0x001fc8000ff3e0ff */
[----:B------:R-:W-:Y:S01]  /*6b80*/  IADD3.X R143, R116, UR32, RZ, P1, !PT ;  /* 0x00000020748f7c10 */ /* 0x000fe20008ffe4ff */
[----:B------:R0:W-:Y:S04]  /*6b90*/  STS.U8 [R236+UR59+0x4008], R158 ;  /* 0x0040089eec007988 */ /* 0x0001e8000800003b */
[----:B------:R1:W5:Y:S01]  /*6ba0*/  @!P0 LDG.E.U8 R214, desc[UR38][R142.64] ;  /* 0x000000268ed68981 */ /* 0x000362000c1e1100 */
[----:B0-----:R-:W-:Y:S02]  /*6bb0*/  PRMT R158, RZ, 0x7610, R158 ;  /* 0x00007610ff9e7816 */ /* 0x001fe4000000009e */
[----:B-1----:R-:W-:-:S04]  /*6bc0*/  IADD3 R142, P1, R132, UR53, RZ ;  /* 0x00000035848e7c10 */ /* 0x002fc8000ff3e0ff */
[----:B------:R-:W-:Y:S01]  /*6bd0*/  IADD3.X R143, R116, UR31, RZ, P1, !PT ;  /* 0x0000001f748f7c10 */ /* 0x000fe20008ffe4ff */
[----:B------:R0:W-:Y:S04]  /*6be0*/  STS.U8 [R236+UR59+0x400c], R157 ;  /* 0x00400c9dec007988 */ /* 0x0001e8000800003b */
[----:B------:R1:W5:Y:S01]  /*6bf0*/  @!P0 LDG.E.U8 R158, desc[UR38][R142.64] ;  /* 0x000000268e9e8981 */ /* 0x000362000c1e1100 */
[----:B0-----:R-:W-:Y:S02]  /*6c00*/  PRMT R157, RZ, 0x7610, R157 ;  /* 0x00007610ff9d7816 */ /* 0x001fe4000000009d */
[----:B-1----:R-:W-:Y:S01]  /*6c10*/  IADD3 R142, P1, R132, UR52, RZ ;  /* 0x00000034848e7c10 */ /* 0x002fe2000ff3e0ff */
[----:B------:R0:W-:Y:S03]  /*6c20*/  STS.U8 [R236+UR59+0x4004], R159 ;  /* 0x0040049fec007988 */ /* 0x0001e6000800003b */
[----:B------:R-:W-:-:S05]  /*6c30*/  IADD3.X R143, R116, UR30, RZ, P1, !PT ;  /* 0x0000001e748f7c10 */ /* 0x000fca0008ffe4ff */
[----:B------:R1:W5:Y:S01]  /*6c40*/  @!P0 LDG.E.U8 R157, desc[UR38][R142.64] ;  /* 0x000000268e9d8981 */ /* 0x000362000c1e1100 */
[----:B0-----:R-:W-:-:S05]  /*6c50*/  LOP3.LUT R236, R193, 0x50, RZ, 0x3c, !PT ;  /* 0x00000050c1ec7812 */ /* 0x001fca00078e3cff */
[----:B------:R0:W-:Y:S01]  /*6c60*/  STS.U8 [R236+UR59+0x4000], R156 ;  /* 0x0040009cec007988 */ /* 0x0001e2000800003b */
[----:B-1----:R-:W-:-:S04]  /*6c70*/  IADD3 R142, P1, R132, UR51, RZ ;  /* 0x00000033848e7c10 */ /* 0x002fc8000ff3e0ff */
[----:B------:R-:W-:Y:S02]  /*6c80*/  IADD3.X R143, R116, UR29, RZ, P1, !PT ;  /* 0x0000001d748f7c10 */ /* 0x000fe40008ffe4ff */
[----:B0-----:R-:W-:Y:S01]  /*6c90*/  PRMT R156, RZ, 0x7610, R156 ;  /* 0x00007610ff9c7816 */ /* 0x001fe2000000009c */
[----:B------:R0:W-:Y:S05]  /*6ca0*/  STS.U8 [R236+UR59+0x4004], R155 ;  /* 0x0040049bec007988 */ /* 0x0001ea000800003b */
[----:B------:R1:W5:Y:S01]  /*6cb0*/  @!P0 LDG.E.U8 R156, desc[UR38][R142.64] ;  /* 0x000000268e9c8981 */ /* 0x000362000c1e1100 */
[----:B0-----:R-:W-:Y:S02]  /*6cc0*/  PRMT R155, RZ, 0x7610, R155 ;  /* 0x00007610ff9b7816 */ /* 0x001fe4000000009b */
[----:B-1----:R-:W-:-:S04]  /*6cd0*/  IADD3 R142, P1, R132, UR50, RZ ;  /* 0x00000032848e7c10 */ /* 0x002fc8000ff3e0ff */
        /* <DEDUP_REMOVED lines=10> */
[----:B------:R-:W-:Y:S02]  /*6d80*/  IADD3.X R143, R116, UR14, RZ, P1, !PT ;  /* 0x0000000e748f7c10 */ /* 0x000fe40008ffe4ff */
[----:B------:R-:W-:-:S03]  /*6d90*/  LOP3.LUT R236, R193, 0x60, RZ, 0x3c, !PT ;  /* 0x00000060c1ec7812 */ /* 0x000fc600078e3cff */
[----:B------:R0:W5:Y:S04]  /*6da0*/  @!P0 LDG.E.U8 R153, desc[UR38][R142.64] ;  /* 0x000000268e998981 */ /* 0x000168000c1e1100 */
[----:B------:R1:W-:Y:S01]  /*6db0*/  STS.U8 [R236+UR59+0x4000], R152 ;  /* 0x00400098ec007988 */ /* 0x0003e2000800003b */
[----:B0-----:R-:W-:Y:S02]  /*6dc0*/  IADD3 R142, P1, R132, UR47, RZ ;  /* 0x0000002f848e7c10 */ /* 0x001fe4000ff3e0ff */
[----:B-1----:R-:W-:Y:S02]  /*6dd0*/  PRMT R152, RZ, 0x7610, R152 ;  /* 0x00007610ff987816 */ /* 0x002fe40000000098 */
[----:B------:R-:W-:Y:S01]  /*6de0*/  IADD3.X R143, R116, UR13, RZ, P1, !PT ;  /* 0x0000000d748f7c10 */ /* 0x000fe20008ffe4ff */
[----:B------:R0:W-:Y:S04]  /*6df0*/  STS.U8 [R236+UR59+0x4004], R151 ;  /* 0x00400497ec007988 */ /* 0x0001e8000800003b */
[----:B------:R1:W5:Y:S01]  /*6e00*/  @!P0 LDG.E.U8 R152, desc[UR38][R142.64] ;  /* 0x000000268e988981 */ /* 0x000362000c1e1100 */
[----:B0-----:R-:W-:-:S02]  /*6e10*/  PRMT R151, RZ, 0x7610, R151 ;  /* 0x00007610ff977816 */ /* 0x001fc40000000097 */
        /* <DEDUP_REMOVED lines=14> */
[----:B------:R-:W-:Y:S02]  /*6f00*/  LOP3.LUT R193, R193, 0x70, RZ, 0x3c, !PT ;  /* 0x00000070c1c17812 */ /* 0x000fe400078e3cff */
        /* <DEDUP_REMOVED lines=25> */
[----:B------:R-:W-:-:S05]  /*70a0*/  IADD3.X R143, R116, UR4, RZ, P1, !PT ;  /* 0x00000004748f7c10 */ /* 0x000fca0008ffe4ff */
[----:B------:R0:W5:Y:S01]  /*70b0*/  @!P0 LDG.E.U8 R193, desc[UR38][R142.64] ;  /* 0x000000268ec18981 */ /* 0x000162000c1e1100 */
[----:B------:R-:W-:Y:S02]  /*70c0*/  PRMT R248, RZ, 0x7610, R248 ;  /* 0x00007610fff87816 */ /* 0x000fe400000000f8 */
[----:B0-----:R-:W-:-:S05]  /*70d0*/  IADD3 R142, P1, R132, R185, RZ ;  /* 0x000000b9848e7210 */ /* 0x001fca0007f3e0ff */
[----:B------:R-:W-:-:S05]  /*70e0*/  IMAD.X R143, R116, 0x1, R184, P1 ;  /* 0x00000001748f7824 */ /* 0x000fca00008e06b8 */
[----:B------:R0:W5:Y:S01]  /*70f0*/  @!P0 LDG.E.U8 R248, desc[UR38][R142.64] ;  /* 0x000000268ef88981 */ /* 0x000162000c1e1100 */
[----:B------:R-:W-:Y:S02]  /*7100*/  PRMT R250, RZ, 0x7610, R250 ;  /* 0x00007610fffa7816 */ /* 0x000fe400000000fa */
[----:B0-----:R-:W-:-:S05]  /*7110*/  IADD3 R142, P1, R132, R187, RZ ;  /* 0x000000bb848e7210 */ /* 0x001fca0007f3e0ff */
[----:B------:R-:W-:Y:S01]  /*7120*/  IMAD.X R143, R116, 0x1, R186, P1 ;  /* 0x00000001748f7824 */ /* 0x000fe200008e06ba */
[----:B------:R-:W-:-:S04]  /*7130*/  IADD3 RZ, P1, R132, R109, RZ ;  /* 0x0000006d84ff7210 */ /* 0x000fc80007f3e0ff */
[----:B------:R0:W5:Y:S02]  /*7140*/  @!P0 LDG.E.U8 R250, desc[UR38][R142.64] ;  /* 0x000000268efa8981 */ /* 0x000164000c1e1100 */
[----:B0-----:R-:W-:Y:S01]  /*7150*/  IMAD.X R143, R116, 0x1, R181, P1 ;  /* 0x00000001748f7824 */ /* 0x001fe200008e06b5 */
[----:B------:R-:W-:Y:S01]  /*7160*/  PRMT R116, RZ, 0x7610, R116 ;  /* 0x00007610ff747816 */ /* 0x000fe20000000074 */
[----:B------:R-:W-:-:S05]  /*7170*/  IMAD.IADD R142, R132, 0x1, R109 ;  /* 0x00000001848e7824 */ /* 0x000fca00078e026d */
[----:B------:R0:W5:Y:S01]  /*7180*/  @!P0 LDG.E.U8 R116, desc[UR38][R142.64] ;  /* 0x000000268e748981 */ /* 0x000162000c1e1100 */
[----:B------:R-:W-:-:S04]  /*7190*/  LOP3.LUT R132, R223, 0x80, RZ, 0xc0, !PT ;  /* 0x00000080df847812 */ /* 0x000fc800078ec0ff */
[----:B------:R-:W-:-:S04]  /*71a0*/  ISETP.NE.U32.AND P0, PT, R132, RZ, PT ;  /* 0x000000ff8400720c */ /* 0x000fc80003f05070 */
[----:B------:R-:W-:-:S04]  /*71b0*/  SEL R132, RZ, 0x90, !P0 ;  /* 0x00000090ff847807 */ /* 0x000fc80004000000 */
[----:B------:R-:W-:-:S05]  /*71c0*/  LOP3.LUT R132, R132, 0x7f, R223, 0x78, !PT ;  /* 0x0000007f84847812 */ /* 0x000fca00078e78df */
[----:B------:R1:W-:Y:S04]  /*71d0*/  STS.U8 [R132+UR59+0x3000], R125 ;  /* 0x0030007d84007988 */ /* 0x0003e8000800003b */
[----:B------:R-:W-:Y:S01]  /*71e0*/  STS.U8 [R132+UR59+0x2c00], R129 ;  /* 0x002c008184007988 */ /* 0x000fe2000800003b */
[----:B-1----:R-:W-:-:S03]  /*71f0*/  LOP3.LUT R125, R132, 0x20, RZ, 0x3c, !PT ;  /* 0x00000020847d7812 */ /* 0x002fc600078e3cff */
[----:B------:R-:W-:Y:S04]  /*7200*/  STS.U8 [R132+UR59+0x3800], R126 ;  /* 0x0038007e84007988 */ /* 0x000fe8000800003b */
[----:B------:R1:W-:Y:S04]  /*7210*/  STS.U8 [R132+UR59+0x3400], R122 ;  /* 0x0034007a84007988 */ /* 0x0003e8000800003b */
[----:B------:R-:W-:Y:S04]  /*7220*/  STS.U8 [R132+UR59+0x3c00], R131 ;  /* 0x003c008384007988 */ /* 0x000fe8000800003b */
[----:B------:R-:W-:Y:S01]  /*7230*/  STS.U8 [R132+UR59+0x2800], R141 ;  /* 0x0028008d84007988 */ /* 0x000fe2000800003b */
[----:B-1----:R-:W-:-:S03]  /*7240*/  LOP3.LUT R122, R132, 0x40, RZ, 0x3c, !PT ;  /* 0x00000040847a7812 */ /* 0x002fc600078e3cff */
[----:B--2---:R-:W-:Y:S04]  /*7250*/  STS.U8 [R132+UR59+0x2400], R180 ;  /* 0x002400b484007988 */ /* 0x004fe8000800003b */
[----:B---3--:R-:W-:Y:S04]  /*7260*/  STS.U8 [R132+UR59+0x2000], R172 ;  /* 0x002000ac84007988 */ /* 0x008fe8000800003b */
[----:B----4-:R-:W-:Y:S04]  /*7270*/  STS.U8 [R132+UR59+0x1c00], R168 ;  /* 0x001c00a884007988 */ /* 0x010fe8000800003b */
[----:B-----5:R-:W-:Y:S04]  /*7280*/  STS.U8 [R132+UR59+0x1800], R164 ;  /* 0x001800a484007988 */ /* 0x020fe8000800003b */
[----:B------:R-:W-:Y:S04]  /*7290*/  STS.U8 [R132+UR59+0x1400], R161 ;  /* 0x001400a184007988 */ /* 0x000fe8000800003b */
[----:B------:R-:W-:Y:S04]  /*72a0*/  STS.U8 [R132+UR59+0x1000], R157 ;  /* 0x0010009d84007988 */ /* 0x000fe8000800003b */
[----:B------:R-:W-:Y:S01]  /*72b0*/  STS.U8 [R132+UR59+0xc00], R153 ;  /* 0x000c009984007988 */ /* 0x000fe2000800003b */
[----:B0-----:R-:W-:-:S04]  /*72c0*/  SHF.R.U32.HI R143, RZ, 0x5, R223 ;  /* 0x00000005ff8f7819 */ /* 0x001fc800000116df */
[----:B------:R-:W-:-:S13]  /*72d0*/  R2UR UR18, R143 ;  /* 0x000000008f1272ca */ /* 0x000fda00000e0000 */
[----:B------:R-:W-:Y:S01]  /*72e0*/  USHF.L.U32 UR17, UR18, 0x7, URZ ;  /* 0x0000000712117899 */ /* 0x000fe2000800063f */
[----:B------:R-:W-:Y:S03]  /*72f0*/  STS.U8 [R132+UR59+0x800], R149 ;  /* 0x0008009584007988 */ /* 0x000fe6000800003b */
[----:B------:R-:W-:-:S04]  /*7300*/  ULOP3.LUT UR17, UR17, 0x200, URZ, 0xc0, !UPT ;  /* 0x0000020011117892 */ /* 0x000fc8000f8ec03f */
[----:B------:R-:W-:-:S04]  /*7310*/  ULEA.HI UR17, UR59, UR17, URZ, 0x1c ;  /* 0x000000113b117291 */ /* 0x000fc8000f8fe03f */
[----:B------:R-:W-:Y:S01]  /*7320*/  ULOP3.LUT UR18, UR17, 0x3fff, URZ, 0xc0, !UPT ;  /* 0x00003fff11127892 */ /* 0x000fe2000f8ec03f */
[----:B------:R-:W-:Y:S02]  /*7330*/  UMOV UR19, 0x40000040 ;  /* 0x4000004000137882 */ /* 0x000fe40000000000 */
[----:B------:R-:W-:Y:S01]  /*7340*/  UMOV UR17, 0x40000040 ;  /* 0x4000004000117882 */ /* 0x000fe20000000000 */
[----:B------:R-:W-:Y:S04]  /*7350*/  STS.U8 [R132+UR59+0x400], R146 ;  /* 0x0004009284007988 */ /* 0x000fe8000800003b */
[----:B------:R-:W-:Y:S04]  /*7360*/  STS.U8 [R132+UR59], R250 ;  /* 0x000000fa84007988 */ /* 0x000fe8000800003b */
[----:B------:R-:W-:Y:S04]  /*7370*/  STS.U8 [R125+UR59+0x100], R248 ;  /* 0x000100f87d007988 */ /* 0x000fe8000800003b */
        /* <DEDUP_REMOVED lines=14> */
[----:B------:R0:W-:Y:S04]  /*7460*/  STS.U8 [R125+UR59+0x3d00], R133 ;  /* 0x003d00857d007988 */ /* 0x0001e8000800003b */
[----:B------:R-:W-:Y:S01]  /*7470*/  STS.U8 [R122+UR59+0x200], R193 ;  /* 0x000200c17a007988 */ /* 0x000fe2000800003b */
[----:B0-----:R-:W-:-:S03]  /*7480*/  LOP3.LUT R125, R132, 0x60, RZ, 0x3c, !PT ;  /* 0x00000060847d7812 */ /* 0x001fc600078e3cff */
        /* <DEDUP_REMOVED lines=30> */
[----:B------:R1:W-:Y:S01]  /*7670*/  STS.U8 [R125+UR59+0x1700], R116 ;  /* 0x001700747d007988 */ /* 0x0003e2000800003b */
[----:B------:R2:W-:Y:S06]  /*7680*/  MEMBAR.ALL.CTA ;  /* 0x0000000000007992 */ /* 0x0005ec0000008000 */
[----:B--2---:R-:W2:Y:S02]  /*7690*/  FENCE.VIEW.ASYNC.S ;  /* 0x00000000000073c6 */ /* 0x004ea40000000000 */
[----:B--2---:R-:W-:Y:S06]  /*76a0*/  BAR.SYNC.DEFER_BLOCKING 0x0 ;  /* 0x0000000000007b1d */ /* 0x004fec0000010000 */
[----:B------:R-:W-:-:S06]  /*76b0*/  WARPGROUP.ARRIVE ;  /* 0x00000000000079c5 */ /* 0x000fcc0000000000 */
[----:B------:R-:W-:Y:S01]  /*76c0*/  QGMMA.64x64x32.F32.E4M3.E4M3 R24, gdesc[UR16], R24 ;  /* 0x00e00000101879f3 */ /* 0x000fe20008700818 */
[----:B------:R-:W-:Y:S01]  /*76d0*/  UIADD3 UR22, UP0, UR18, 0x2, URZ ;  /* 0x0000000212167890 */ /* 0x000fe2000ff1e03f */
[----:B------:R-:W-:-:S03]  /*76e0*/  UMOV UR17, URZ ;  /* 0x0000003f00117c82 */ /* 0x000fc60008000000 */
[----:B------:R-:W-:Y:S01]  /*76f0*/  UIADD3.X UR23, UR17, 0x40000040, URZ, UP0, !UPT ;  /* 0x4000004011177890 */ /* 0x000fe200087fe43f */
[----:B------:R-:W-:Y:S02]  /*7700*/  MOV R159, UR35 ;  /* 0x00000023009f7c02 */ /* 0x000fe40008000f00 */
[----:B------:R-:W-:Y:S01]  /*7710*/  MOV R173, UR34 ;  /* 0x0000002200ad7c02 */ /* 0x000fe20008000f00 */
[----:B------:R-:W-:Y:S01]  /*7720*/  UIADD3.64 UR34, UR22, 0x2, URZ ;  /* 0x0000000216227897 */ /* 0x000fe2000fffe03f */
[----:B------:R-:W-:-:S04]  /*7730*/  MOV R212, UR33 ;  /* 0x0000002100d47c02 */ /* 0x000fc80008000f00 */
[----:B------:R-:W-:Y:S01]  /*7740*/  QGMMA.64x64x32.F32.E4M3.E4M3 R24, gdesc[UR20], R24 ;  /* 0x00e00000141879f3 */ /* 0x000fe20008700818 */
[----:B------:R-:W-:Y:S01]  /*7750*/  MOV R213, UR32 ;  /* 0x0000002000d57c02 */ /* 0x000fe20008000f00 */
[----:B------:R-:W-:Y:S01]  /*7760*/  UIADD3.64 UR32, UR20, 0x2, URZ ;  /* 0x0000000214207897 */ /* 0x000fe2000fffe03f */
[----:B------:R-:W-:-:S08]  /*7770*/  R2UR UR26, R222 ;  /* 0x00000000de1a72ca */ /* 0x000fd000000e0000 */
[----:B------:R-:W-:Y:S05]  /*7780*/  QGMMA.64x64x32.F32.E4M3.E4M3 R24, gdesc[UR32], R24 ;  /* 0x00e00000201879f3 */ /* 0x000fea0008700818 */
[----:B0-----:R-:W-:Y:S01]  /*7790*/  IMAD.U32 R117, RZ, RZ, UR26 ;  /* 0x0000001aff757e24 */ /* 0x001fe2000f8e00ff */
[----:B------:R-:W-:Y:S01]  /*77a0*/  IADD3 R80, P0, R80, UR26, RZ ;  /* 0x0000001a50507c10 */ /* 0x000fe2000ff1e0ff */
[----:B------:R-:W-:Y:S02]  /*77b0*/  UIADD3.64 UR26, UR22, 0x4, URZ ;  /* 0x00000004161a7897 */ /* 0x000fe4000fffe03f */
[----:B------:R-:W-:Y:S02]  /*77c0*/  USHF.R.S32.HI UR17, URZ, 0x1f, UR60 ;  /* 0x0000001f3f117899 */ /* 0x000fe4000801143c */
[----:B------:R-:W-:-:S02]  /*77d0*/  IADD3 R115, P6, R115, UR60, RZ ;  /* 0x0000003c73737c10 */ /* 0x000fc4000ffde0ff */
[----:B------:R-:W-:Y:S02]  /*77e0*/  IADD3 R2, P1, R2, UR60, RZ ;  /* 0x0000003c02027c10 */ /* 0x000fe4000ff3e0ff */
[----:B------:R-:W-:Y:S02]  /*77f0*/  IADD3 R3, P2, R3, UR60, RZ ;  /* 0x0000003c03037c10 */ /* 0x000fe4000ff5e0ff */
[----:B------:R-:W-:Y:S02]  /*7800*/  IADD3.X R7, R7, UR17, RZ, P6, !PT ;  /* 0x0000001107077c10 */ /* 0x000fe4000b7fe4ff */
[----:B------:R-:W-:Y:S02]  /*7810*/  IADD3.X R8, R8, UR17, RZ, P1, !PT ;  /* 0x0000001108087c10 */ /* 0x000fe40008ffe4ff */
[----:B------:R-:W-:Y:S02]  /*7820*/  IADD3 R4, P3, R4, UR60, RZ ;  /* 0x0000003c04047c10 */ /* 0x000fe4000ff7e0ff */
[----:B------:R-:W-:-:S02]  /*7830*/  IADD3 R5, P4, R5, UR60, RZ ;  /* 0x0000003c05057c10 */ /* 0x000fc4000ff9e0ff */
[----:B------:R-:W-:Y:S02]  /*7840*/  IADD3 R6, P5, R6, UR60, RZ ;  /* 0x0000003c06067c10 */ /* 0x000fe4000ffbe0ff */
[----:B------:R-:W-:Y:S02]  /*7850*/  IADD3 R9, P6, R9, UR60, RZ ;  /* 0x0000003c09097c10 */ /* 0x000fe4000ffde0ff */
[----:B------:R-:W-:Y:S02]  /*7860*/  IADD3 R11, P1, R11, UR60, RZ ;  /* 0x0000003c0b0b7c10 */ /* 0x000fe4000ff3e0ff */
[----:B------:R-:W-:Y:S02]  /*7870*/  IADD3.X R10, R10, UR17, RZ, P2, !PT ;  /* 0x000000110a0a7c10 */ /* 0x000fe400097fe4ff */
[----:B------:R-:W-:Y:S02]  /*7880*/  IADD3.X R12, R12, UR17, RZ, P3, !PT ;  /* 0x000000110c0c7c10 */ /* 0x000fe40009ffe4ff */
[----:B------:R-:W-:Y:S01]  /*7890*/  IADD3.X R14, R14, UR17, RZ, P4, !PT ;  /* 0x000000110e0e7c10 */ /* 0x000fe2000a7fe4ff */
[----:B------:R-:W-:Y:S01]  /*78a0*/  QGMMA.64x64x32.F32.E4M3.E4M3 R24, gdesc[UR24], R24, gsb0 ;  /* 0x00e00000181879f3 */ /* 0x000fe20008000818 */
[----:B------:R-:W-:-:S02]  /*78b0*/  IADD3.X R16, R16, UR17, RZ, P5, !PT ;  /* 0x0000001110107c10 */ /* 0x000fc4000affe4ff */
[----:B------:R-:W-:Y:S02]  /*78c0*/  IADD3.X R18, R18, UR17, RZ, P6, !PT ;  /* 0x0000001112127c10 */ /* 0x000fe4000b7fe4ff */
[----:B------:R-:W-:Y:S02]  /*78d0*/  IADD3.X R20, R20, UR17, RZ, P1, !PT ;  /* 0x0000001114147c10 */ /* 0x000fe40008ffe4ff */
[----:B------:R-:W-:Y:S02]  /*78e0*/  IADD3 R13, P2, R13, UR60, RZ ;  /* 0x0000003c0d0d7c10 */ /* 0x000fe4000ff5e0ff */
[----:B------:R-:W-:Y:S02]  /*78f0*/  IADD3 R15, P3, R15, UR60, RZ ;  /* 0x0000003c0f0f7c10 */ /* 0x000fe4000ff7e0ff */
[----:B------:R-:W-:Y:S02]  /*7900*/  IADD3 R17, P4, R17, UR60, RZ ;  /* 0x0000003c11117c10 */ /* 0x000fe4000ff9e0ff */
[----:B------:R-:W-:-:S02]  /*7910*/  IADD3 R19, P5, R19, UR60, RZ ;  /* 0x0000003c13137c10 */ /* 0x000fc4000ffbe0ff */
[----:B------:R-:W-:Y:S02]  /*7920*/  IADD3 R21, P6, R21, UR60, RZ ;  /* 0x0000003c15157c10 */ /* 0x000fe4000ffde0ff */
[----:B------:R-:W-:Y:S02]  /*7930*/  IADD3 R23, P1, R23, UR60, RZ ;  /* 0x0000003c17177c10 */ /* 0x000fe4000ff3e0ff */
[----:B------:R-:W-:Y:S02]  /*7940*/  IADD3.X R22, R22, UR17, RZ, P2, !PT ;  /* 0x0000001116167c10 */ /* 0x000fe400097fe4ff */
[----:B------:R-:W-:Y:S02]  /*7950*/  IADD3.X R56, R56, UR17, RZ, P3, !PT ;  /* 0x0000001138387c10 */ /* 0x000fe40009ffe4ff */
[----:B------:R-:W-:Y:S02]  /*7960*/  IADD3.X R58, R58, UR17, RZ, P4, !PT ;  /* 0x000000113a3a7c10 */ /* 0x000fe4000a7fe4ff */
        /* <DEDUP_REMOVED lines=9> */
[----:B------:R-:W-:Y:S02]  /*7a00*/  R2UR UR35, R159 ;  /* 0x000000009f2372ca */ /* 0x000fe400000e0000 */
[----:B------:R-:W-:Y:S02]  /*7a10*/  R2UR UR34, R173 ;  /* 0x00000000ad2272ca */ /* 0x000fe400000e0000 */
[----:B------:R-:W-:Y:S02]  /*7a20*/  R2UR UR33, R212 ;  /* 0x00000000d42172ca */ /* 0x000fe400000e0000 */
[----:B------:R-:W-:-:S02]  /*7a30*/  R2UR UR32, R213 ;  /* 0x00000000d52072ca */ /* 0x000fc400000e0000 */
[----:B------:R-:W-:Y:S02]  /*7a40*/  IADD3.X R66, R66, UR17, RZ, P2, !PT ;  /* 0x0000001142427c10 */ /* 0x000fe400097fe4ff */
[----:B------:R-:W-:Y:S02]  /*7a50*/  IADD3.X R68, R68, UR17, RZ, P3, !PT ;  /* 0x0000001144447c10 */ /* 0x000fe40009ffe4ff */
[----:B------:R-:W-:Y:S02]  /*7a60*/  IADD3.X R70, R70, UR17, RZ, P4, !PT ;  /* 0x0000001146467c10 */ /* 0x000fe4000a7fe4ff */
[----:B------:R-:W-:Y:S02]  /*7a70*/  IADD3.X R72, R72, UR17, RZ, P5, !PT ;  /* 0x0000001148487c10 */ /* 0x000fe4000affe4ff */
[----:B------:R-:W-:Y:S02]  /*7a80*/  IADD3.X R74, R74, UR17, RZ, P6, !PT ;  /* 0x000000114a4a7c10 */ /* 0x000fe4000b7fe4ff */
[----:B------:R-:W-:Y:S01]  /*7a90*/  IADD3.X R76, R76, UR17, RZ, P1, !PT ;  /* 0x000000114c4c7c10 */ /* 0x000fe20008ffe4ff */
[----:B------:R-:W-:Y:S01]  /*7aa0*/  UIADD3 UR61, UR61, -0x1, URZ ;  /* 0xffffffff3d3d7890 */ /* 0x000fe2000fffe03f */
[----:B------:R-:W-:-:S02]  /*7ab0*/  IADD3 R69, P2, R69, UR60, RZ ;  /* 0x0000003c45457c10 */ /* 0x000fc4000ff5e0ff */
[----:B------:R-:W-:Y:S02]  /*7ac0*/  IADD3 R71, P3, R71, UR60, RZ ;  /* 0x0000003c47477c10 */ /* 0x000fe4000ff7e0ff */
[----:B------:R-:W-:Y:S02]  /*7ad0*/  IADD3 R73, P4, R73, UR60, RZ ;  /* 0x0000003c49497c10 */ /* 0x000fe4000ff9e0ff */
[----:B------:R-:W-:Y:S02]  /*7ae0*/  IADD3 R75, P5, R75, UR60, RZ ;  /* 0x0000003c4b4b7c10 */ /* 0x000fe4000ffbe0ff */
[----:B------:R-:W-:Y:S02]  /*7af0*/  IADD3 R77, P6, R77, UR60, RZ ;  /* 0x0000003c4d4d7c10 */ /* 0x000fe4000ffde0ff */
[----:B------:R-:W-:Y:S01]  /*7b00*/  IADD3 R79, P1, R79, UR60, RZ ;  /* 0x0000003c4f4f7c10 */ /* 0x000fe2000ff3e0ff */
[----:B------:R-:W-:Y:S01]  /*7b10*/  UIADD3 UR57, UP5, UR60, UR57, URZ ;  /* 0x000000393c397290 */ /* 0x000fe2000ffbe03f */
[----:B------:R-:W-:Y:S01]  /*7b20*/  IADD3.X R78, R78, UR17, RZ, P2, !PT ;  /* 0x000000114e4e7c10 */ /* 0x000fe200097fe4ff */
        /* <DEDUP_REMOVED lines=9> */
[----:B------:R-:W-:-:S02]  /*7bc0*/  IADD3.X R88, R88, UR17, RZ, P1, !PT ;  /* 0x0000001158587c10 */ /* 0x000fc40008ffe4ff */
[----:B------:R-:W-:Y:S02]  /*7bd0*/  IADD3 R81, P2, R81, UR60, RZ ;  /* 0x0000003c51517c10 */ /* 0x000fe4000ff5e0ff */
[----:B------:R-:W-:Y:S02]  /*7be0*/  IADD3 R83, P3, R83, UR60, RZ ;  /* 0x0000003c53537c10 */ /* 0x000fe4000ff7e0ff */
[----:B------:R-:W-:Y:S02]  /*7bf0*/  IADD3 R85, P4, R85, UR60, RZ ;  /* 0x0000003c55557c10 */ /* 0x000fe4000ff9e0ff */
[----:B------:R-:W-:Y:S02]  /*7c00*/  IADD3 R87, P5, R87, UR60, RZ ;  /* 0x0000003c57577c10 */ /* 0x000fe4000ffbe0ff */
[----:B------:R-:W-:Y:S02]  /*7c10*/  IADD3 R89, P6, R89, UR60, RZ ;  /* 0x0000003c59597c10 */ /* 0x000fe4000ffde0ff */
[----:B------:R-:W-:-:S02]  /*7c20*/  IADD3 R91, P1, R91, UR60, RZ ;  /* 0x0000003c5b5b7c10 */ /* 0x000fc4000ff3e0ff */
[----:B------:R-:W-:Y:S02]  /*7c30*/  LEA.HI.X.SX32 R114, R117, R114, 0x1, P0 ;  /* 0x0000007275727211 */ /* 0x000fe400000f0eff */
[----:B------:R-:W-:Y:S01]  /*7c40*/  ISETP.NE.U32.AND P0, PT, RZ, UR61, PT ;  /* 0x0000003dff007c0c */ /* 0x000fe2000bf05070 */
[----:B------:R-:W-:Y:S02]  /*7c50*/  UIADD3.X UR35, UR17, UR35, URZ, UP5, !UPT ;  /* 0x0000002311237290 */ /* 0x000fe4000affe43f */
[----:B------:R-:W-:Y:S01]  /*7c60*/  IADD3.X R90, R90, UR17, RZ, P2, !PT ;  /* 0x000000115a5a7c10 */ /* 0x000fe200097fe4ff */
[----:B------:R-:W-:Y:S02]  /*7c70*/  UIADD3.X UR34, UR17, UR34, URZ, UP4, !UPT ;  /* 0x0000002211227290 */ /* 0x000fe4000a7fe43f */
[----:B------:R-:W-:Y:S01]  /*7c80*/  IADD3.X R92, R92, UR17, RZ, P3, !PT ;  /* 0x000000115c5c7c10 */ /* 0x000fe20009ffe4ff */
[----:B------:R-:W-:Y:S02]  /*7c90*/  UIADD3.X UR33, UR17, UR33, URZ, UP3, !UPT ;  /* 0x0000002111217290 */ /* 0x000fe40009ffe43f */
[----:B------:R-:W-:Y:S01]  /*7ca0*/  IADD3.X R94, R94, UR17, RZ, P4, !PT ;  /* 0x000000115e5e7c10 */ /* 0x000fe2000a7fe4ff */
[----:B------:R-:W-:-:S02]  /*7cb0*/  UIADD3.X UR32, UR17, UR32, URZ, UP2, !UPT ;  /* 0x0000002011207290 */ /* 0x000fc400097fe43f */
[----:B------:R-:W-:Y:S01]  /*7cc0*/  IADD3.X R96, R96, UR17, RZ, P5, !PT ;  /* 0x0000001160607c10 */ /* 0x000fe2000affe4ff */
[----:B------:R-:W-:Y:S02]  /*7cd0*/  UIADD3.X UR31, UR17, UR31, URZ, UP1, !UPT ;  /* 0x0000001f111f7290 */ /* 0x000fe40008ffe43f */
[----:B------:R-:W-:Y:S01]  /*7ce0*/  IADD3.X R98, R98, UR17, RZ, P6, !PT ;  /* 0x0000001162627c10 */ /* 0x000fe2000b7fe4ff */
[----:B------:R-:W-:Y:S02]  /*7cf0*/  UIADD3.X UR30, UR17, UR30, URZ, UP0, !UPT ;  /* 0x0000001e111e7290 */ /* 0x000fe400087fe43f */
[----:B------:R-:W-:Y:S01]  /*7d00*/  IADD3.X R100, R100, UR17, RZ, P1, !PT ;  /* 0x0000001164647c10 */ /* 0x000fe20008ffe4ff */
[----:B------:R-:W-:Y:S02]  /*7d10*/  UIADD3 UR51, UP6, UR60, UR51, URZ ;  /* 0x000000333c337290 */ /* 0x000fe4000ffde03f */
[----:B------:R-:W-:Y:S01]  /*7d20*/  IADD3 R93, P2, R93, UR60, RZ ;  /* 0x0000003c5d5d7c10 */ /* 0x000fe2000ff5e0ff */
[----:B------:R-:W-:-:S02]  /*7d30*/  UIADD3 UR50, UP5, UR60, UR50, URZ ;  /* 0x000000323c327290 */ /* 0x000fc4000ffbe03f */
[----:B------:R-:W-:Y:S01]  /*7d40*/  IADD3 R95, P3, R95, UR60, RZ ;  /* 0x0000003c5f5f7c10 */ /* 0x000fe2000ff7e0ff */
[----:B------:R-:W-:Y:S02]  /*7d50*/  UIADD3 UR49, UP4, UR60, UR49, URZ ;  /* 0x000000313c317290 */ /* 0x000fe4000ff9e03f */
[----:B------:R-:W-:Y:S01]  /*7d60*/  IADD3 R97, P4, R97, UR60, RZ ;  /* 0x0000003c61617c10 */ /* 0x000fe2000ff9e0ff */
[----:B------:R-:W-:Y:S02]  /*7d70*/  UIADD3 UR48, UP3, UR60, UR48, URZ ;  /* 0x000000303c307290 */ /* 0x000fe4000ff7e03f */
[----:B------:R-:W-:Y:S01]  /*7d80*/  IADD3 R99, P5, R99, UR60, RZ ;  /* 0x0000003c63637c10 */ /* 0x000fe2000ffbe0ff */
[----:B------:R-:W-:Y:S02]  /*7d90*/  UIADD3 UR47, UP2, UR60, UR47, URZ ;  /* 0x0000002f3c2f7290 */ /* 0x000fe4000ff5e03f */
[----:B------:R-:W-:Y:S01]  /*7da0*/  IADD3 R101, P6, R101, UR60, RZ ;  /* 0x0000003c65657c10 */ /* 0x000fe2000ffde0ff */
[----:B------:R-:W-:-:S02]  /*7db0*/  UIADD3 UR46, UP1, UR60, UR46, URZ ;  /* 0x0000002e3c2e7290 */ /* 0x000fc4000ff3e03f */
[----:B------:R-:W-:Y:S01]  /*7dc0*/  IADD3 R103, P1, R103, UR60, RZ ;  /* 0x0000003c67677c10 */ /* 0x000fe2000ff3e0ff */
[----:B------:R-:W-:Y:S01]  /*7dd0*/  UIADD3 UR45, UP0, UR60, UR45, URZ ;  /* 0x0000002d3c2d7290 */ /* 0x000fe2000ff1e03f */
[----:B------:R-:W-:Y:S01]  /*7de0*/  IADD3.X R102, R102, UR17, RZ, P2, !PT ;  /* 0x0000001166667c10 */ /* 0x000fe200097fe4ff */
        /* <DEDUP_REMOVED lines=10> */
[----:B------:R-:W-:Y:S01]  /*7e90*/  UIADD3.X UR12, UR17, UR12, URZ, UP1, !UPT ;  /* 0x0000000c110c7290 */ /* 0x000fe20008ffe43f */
[----:B------:R-:W-:Y:S01]  /*7ea0*/  IADD3 R105, P2, R105, UR60, RZ ;  /* 0x0000003c69697c10 */ /* 0x000fe2000ff5e0ff */
[----:B------:R-:W-:Y:S01]  /*7eb0*/  UIADD3.X UR11, UR17, UR11, URZ, UP0, !UPT ;  /* 0x0000000b110b7290 */ /* 0x000fe200087fe43f */
[----:B------:R-:W-:Y:S01]  /*7ec0*/  IADD3 R107, P3, R107, UR60, RZ ;  /* 0x0000003c6b6b7c10 */ /* 0x000fe2000ff7e0ff */
        /* <DEDUP_REMOVED lines=9> */
[----:B------:R-:W-:Y:S02]  /*7f60*/  UIADD3 UR37, UP1, UR60, UR37, URZ ;  /* 0x000000253c257290 */ /* 0x000fe4000ff3e03f */
[----:B------:R-:W-:Y:S01]  /*7f70*/  UIADD3 UR36, UP0, UR60, UR36, URZ ;  /* 0x000000243c247290 */ /* 0x000fe2000ff1e03f */
[----:B------:R-:W-:Y:S01]  /*7f80*/  IADD3.X R112, R112, UR17, RZ, P2, !PT ;  /* 0x0000001170707c10 */ /* 0x000fe200097fe4ff */
[----:B------:R-:W-:Y:S01]  /*7f90*/  UIADD3 UR58, UR58, -0x80, URZ ;  /* 0xffffff803a3a7890 */ /* 0x000fe2000fffe03f */
[----:B------:R-:W-:Y:S01]  /*7fa0*/  IADD3.X R179, R179, UR17, RZ, P3, !PT ;  /* 0x00000011b3b37c10 */ /* 0x000fe20009ffe4ff */
[----:B------:R-:W-:-:S02]  /*7fb0*/  UIADD3.X UR10, UR17, UR10, URZ, UP6, !UPT ;  /* 0x0000000a110a7290 */ /* 0x000fc4000b7fe43f */
[----:B------:R-:W-:Y:S01]  /*7fc0*/  IADD3.X R181, R181, UR17, RZ, P4, !PT ;  /* 0x00000011b5b57c10 */ /* 0x000fe2000a7fe4ff */
[----:B------:R-:W-:Y:S02]  /*7fd0*/  UIADD3.X UR9, UR17, UR9, URZ, UP5, !UPT ;  /* 0x0000000911097290 */ /* 0x000fe4000affe43f */
[----:B------:R-:W-:Y:S01]  /*7fe0*/  IADD3.X R182, R182, UR17, RZ, P5, !PT ;  /* 0x00000011b6b67c10 */ /* 0x000fe2000affe4ff */
[----:B------:R-:W-:Y:S02]  /*7ff0*/  UIADD3.X UR8, UR17, UR8, URZ, UP4, !UPT ;  /* 0x0000000811087290 */ /* 0x000fe4000a7fe43f */
[----:B------:R-:W-:Y:S01]  /*8000*/  IADD3.X R184, R184, UR17, RZ, P6, !PT ;  /* 0x00000011b8b87c10 */ /* 0x000fe2000b7fe4ff */
[----:B------:R-:W-:Y:S02]  /*8010*/  UIADD3.X UR7, UR17, UR7, URZ, UP3, !UPT ;  /* 0x0000000711077290 */ /* 0x000fe40009ffe43f */
[----:B------:R-:W-:Y:S01]  /*8020*/  IADD3.X R186, R186, UR17, RZ, P1, !PT ;  /* 0x00000011baba7c10 */ /* 0x000fe20008ffe4ff */
[----:B------:R-:W-:Y:S01]  /*8030*/  UIADD3.X UR6, UR17, UR6, URZ, UP2, !UPT ;  /* 0x0000000611067290 */ /* 0x000fe200097fe43f */
[----:B------:R-:W-:-:S02]  /*8040*/  WARPGROUP.DEPBAR.LE gsb0, 0x0 ;  /* 0x00008000000079c5 */ /* 0x000fc40000010000 */
[----:B------:R-:W-:Y:S02]  /*8050*/  UIADD3.X UR5, UR17, UR5, URZ, UP1, !UPT ;  /* 0x0000000511057290 */ /* 0x000fe40008ffe43f */
[----:B------:R-:W-:Y:S01]  /*8060*/  UIADD3.X UR4, UR17, UR4, URZ, UP0, !UPT ;  /* 0x0000000411047290 */ /* 0x000fe200087fe43f */
[----:B-1----:R-:W-:Y:S11]  /*8070*/  @P0 BRA `(.L_x_2) ;  /* 0xffffffd000700947 */ /* 0x002ff6000383ffff */
.L_x_1:
[----:B------:R-:W2:Y:S01]  /*8080*/  LDL.LU R116, [R1+0xc] ;  /* 0x00000c0001747983 */ /* 0x000ea20000300800 */
[----:B------:R-:W-:Y:S01]  /*8090*/  IMAD.SHL.U32 R3, R223, 0x8, RZ ;  /* 0x00000008df037824 */ /* 0x000fe200078e00ff */
[----:B------:R-:W-:Y:S01]  /*80a0*/  F2FP.SATFINITE.E4M3.F32.PACK_AB_MERGE_C R24, R25, R24, RZ ;  /* 0x000000181918723e */ /* 0x000fe200048070ff */
[----:B------:R-:W-:Y:S01]  /*80b0*/  ULDC.64 UR6, c[0x0][0x228] ;  /* 0x00008a0000067ab9 */ /* 0x000fe20000000a00 */
[----:B------:R-:W-:Y:S01]  /*80c0*/  F2FP.SATFINITE.E4M3.F32.PACK_AB_MERGE_C R28, R29, R28, RZ ;  /* 0x0000001c1d1c723e */ /* 0x000fe200048070ff */
[----:B------:R-:W-:Y:S01]  /*80d0*/  ULDC UR4, c[0x0][0x244] ;  /* 0x0000910000047ab9 */ /* 0x000fe20000000800 */
[----:B------:R-:W-:Y:S01]  /*80e0*/  F2FP.SATFINITE.E4M3.F32.PACK_AB_MERGE_C R32, R33, R32, RZ ;  /* 0x000000202120723e */ /* 0x000fe200048070ff */
[C---:B------:R-:W-:Y:S01]  /*80f0*/  IMAD.IADD R225, R188.reuse, 0x1, R225 ;  /* 0x00000001bce17824 */ /* 0x040fe200078e02e1 */
[----:B------:R-:W-:Y:S01]  /*8100*/  F2FP.SATFINITE.E4M3.F32.PACK_AB_MERGE_C R38, R39, R38, RZ ;  /* 0x000000262726723e */ /* 0x000fe200048070ff */
[----:B------:R-:W-:Y:S01]  /*8110*/  IMAD.IADD R224, R188, 0x1, R224 ;  /* 0x00000001bce07824 */ /* 0x000fe200078e02e0 */
[----:B------:R-:W-:-:S02]  /*8120*/  SHF.R.S32.HI R7, RZ, 0x3, R223 ;  /* 0x00000003ff077819 */ /* 0x000fc400000114df */
[----:B------:R-:W-:Y:S02]  /*8130*/  F2FP.SATFINITE.E4M3.F32.PACK_AB_MERGE_C R42, R43, R42, RZ ;  /* 0x0000002a2b2a723e */ /* 0x000fe400048070ff */
[----:B------:R-:W-:Y:S02]  /*8140*/  F2FP.SATFINITE.E4M3.F32.PACK_AB_MERGE_C R46, R47, R46, RZ ;  /* 0x0000002e2f2e723e */ /* 0x000fe400048070ff */
[----:B------:R-:W-:Y:S02]  /*8150*/  F2FP.SATFINITE.E4M3.F32.PACK_AB_MERGE_C R50, R51, R50, RZ ;  /* 0x000000323332723e */ /* 0x000fe400048070ff */
[----:B------:R-:W-:Y:S02]  /*8160*/  LOP3.LUT R39, R223, 0x80, RZ, 0xc0, !PT ;  /* 0x00000080df277812 */ /* 0x000fe400078ec0ff */
[----:B------:R-:W-:Y:S02]  /*8170*/  SHF.R.S32.HI R6, RZ, 0x2, R223 ;  /* 0x00000002ff067819 */ /* 0x000fe400000114df */
[----:B------:R-:W-:-:S02]  /*8180*/  LOP3.LUT R24, R24, 0xffff, RZ, 0xc0, !PT ;  /* 0x0000ffff18187812 */ /* 0x000fc400078ec0ff */
[----:B------:R-:W-:Y:S02]  /*8190*/  LOP3.LUT R21, R28, 0xffff, RZ, 0xc0, !PT ;  /* 0x0000ffff1c157812 */ /* 0x000fe400078ec0ff */
[----:B------:R-:W-:Y:S02]  /*81a0*/  LOP3.LUT R25, R32, 0xffff, RZ, 0xc0, !PT ;  /* 0x0000ffff20197812 */ /* 0x000fe400078ec0ff */
[----:B------:R-:W-:Y:S02]  /*81b0*/  F2FP.SATFINITE.E4M3.F32.PACK_AB_MERGE_C R26, R27, R26, RZ ;  /* 0x0000001a1b1a723e */ /* 0x000fe400048070ff */
[----:B------:R-:W-:Y:S02]  /*81c0*/  F2FP.SATFINITE.E4M3.F32.PACK_AB_MERGE_C R30, R31, R30, RZ ;  /* 0x0000001e1f1e723e */ /* 0x000fe400048070ff */
[----:B------:R-:W-:Y:S02]  /*81d0*/  F2FP.SATFINITE.E4M3.F32.PACK_AB_MERGE_C R34, R35, R34, RZ ;  /* 0x000000222322723e */ /* 0x000fe400048070ff */
[----:B------:R-:W-:-:S02]  /*81e0*/  F2FP.SATFINITE.E4M3.F32.PACK_AB_MERGE_C R40, R41, R40, RZ ;  /* 0x000000282928723e */ /* 0x000fc400048070ff */
[----:B------:R-:W-:Y:S02]  /*81f0*/  F2FP.SATFINITE.E4M3.F32.PACK_AB_MERGE_C R44, R45, R44, RZ ;  /* 0x0000002c2d2c723e */ /* 0x000fe400048070ff */
[----:B------:R-:W-:Y:S02]  /*8200*/  F2FP.SATFINITE.E4M3.F32.PACK_AB_MERGE_C R48, R49, R48, RZ ;  /* 0x000000303130723e */ /* 0x000fe400048070ff */
[----:B------:R-:W-:Y:S02]  /*8210*/  F2FP.SATFINITE.E4M3.F32.PACK_AB_MERGE_C R36, R37, R36, RZ ;  /* 0x000000242524723e */ /* 0x000fe400048070ff */
[----:B------:R-:W-:Y:S02]  /*8220*/  SGXT R7, R7, 0x1 ;  /* 0x000000010707781a */ /* 0x000fe40000000200 */
[----:B------:R-:W-:Y:S02]  /*8230*/  SGXT R6, R6, 0x1 ;  /* 0x000000010606781a */ /* 0x000fe40000000200 */
[----:B------:R-:W-:-:S02]  /*8240*/  SHF.R.U32.HI R9, RZ, 0x1, R39 ;  /* 0x00000001ff097819 */ /* 0x000fc40000011627 */
[----:B------:R-:W-:Y:S02]  /*8250*/  LOP3.LUT R42, R42, 0xffff, RZ, 0xc0, !PT ;  /* 0x0000ffff2a2a7812 */ /* 0x000fe400078ec0ff */
[----:B------:R-:W-:Y:S02]  /*8260*/  LOP3.LUT R31, R46, 0xffff, RZ, 0xc0, !PT ;  /* 0x0000ffff2e1f7812 */ /* 0x000fe400078ec0ff */
[----:B------:R-:W-:Y:S02]  /*8270*/  LOP3.LUT R37, R50, 0xffff, RZ, 0xc0, !PT ;  /* 0x0000ffff32257812 */ /* 0x000fe400078ec0ff */
[----:B------:R-:W-:Y:S02]  /*8280*/  PRMT R5, R25, 0x3340, R0 ;  /* 0x0000334019057816 */ /* 0x000fe40000000000 */
[----:B------:R-:W-:Y:S02]  /*8290*/  PRMT R4, R24, 0x3340, R21 ;  /* 0x0000334018047816 */ /* 0x000fe40000000015 */
[----:B------:R-:W-:-:S02]  /*82a0*/  LOP3.LUT R26, R26, 0xffff, RZ, 0xc0, !PT ;  /* 0x0000ffff1a1a7812 */ /* 0x000fc400078ec0ff */
[----:B------:R-:W-:Y:S02]  /*82b0*/  LOP3.LUT R23, R30, 0xffff, RZ, 0xc0, !PT ;  /* 0x0000ffff1e177812 */ /* 0x000fe400078ec0ff */
[----:B------:R-:W-:Y:S02]  /*82c0*/  LOP3.LUT R27, R34, 0xffff, RZ, 0xc0, !PT ;  /* 0x0000ffff221b7812 */ /* 0x000fe400078ec0ff */
[----:B------:R-:W-:Y:S02]  /*82d0*/  LOP3.LUT R40, R40, 0xffff, RZ, 0xc0, !PT ;  /* 0x0000ffff28287812 */ /* 0x000fe400078ec0ff */
[----:B------:R-:W-:Y:S02]  /*82e0*/  LOP3.LUT R29, R44, 0xffff, RZ, 0xc0, !PT ;  /* 0x0000ffff2c1d7812 */ /* 0x000fe400078ec0ff */
[----:B------:R-:W-:Y:S02]  /*82f0*/  LOP3.LUT R33, R48, 0xffff, RZ, 0xc0, !PT ;  /* 0x0000ffff30217812 */ /* 0x000fe400078ec0ff */
[----:B------:R-:W-:-:S02]  /*8300*/  LOP3.LUT R10, R9, 0x840, R6, 0x78, !PT ;  /* 0x00000840090a7812 */ /* 0x000fc400078e7806 */
[--C-:B------:R-:W-:Y:S02]  /*8310*/  PRMT R13, R37, 0x3340, R0.reuse ;  /* 0x00003340250d7816 */ /* 0x100fe40000000000 */
[----:B------:R-:W-:Y:S02]  /*8320*/  PRMT R9, R4, 0x5410, R5 ;  /* 0x0000541004097816 */ /* 0x000fe40000000005 */
[----:B------:R-:W-:Y:S02]  /*8330*/  PRMT R5, R33, 0x3340, R0 ;  /* 0x0000334021057816 */ /* 0x000fe40000000000 */
[----:B------:R-:W-:Y:S02]  /*8340*/  PRMT R4, R40, 0x3340, R29 ;  /* 0x0000334028047816 */ /* 0x000fe4000000001d */
[----:B------:R-:W-:Y:S02]  /*8350*/  PRMT R6, R26, 0x3340, R23 ;  /* 0x000033401a067816 */ /* 0x000fe40000000017 */
[----:B------:R-:W-:-:S02]  /*8360*/  PRMT R11, R4, 0x5410, R5 ;  /* 0x00005410040b7816 */ /* 0x000fc40000000005 */
[----:B------:R-:W-:Y:S02]  /*8370*/  SHF.R.U32.HI R4, RZ, 0x8, R25 ;  /* 0x00000008ff047819 */ /* 0x000fe40000011619 */
[----:B------:R-:W-:Y:S02]  /*8380*/  SHF.R.U32.HI R5, RZ, 0x8, R40 ;  /* 0x00000008ff057819 */ /* 0x000fe40000011628 */
[----:B------:R-:W-:Y:S02]  /*8390*/  LOP3.LUT R4, R4, 0xffff, RZ, 0xc0, !PT ;  /* 0x0000ffff04047812 */ /* 0x000fe400078ec0ff */
[----:B------:R-:W-:Y:S02]  /*83a0*/  LOP3.LUT R5, R5, 0xffff, RZ, 0xc0, !PT ;  /* 0x0000ffff05057812 */ /* 0x000fe400078ec0ff */
[----:B------:R-:W-:Y:S02]  /*83b0*/  F2FP.SATFINITE.E4M3.F32.PACK_AB_MERGE_C R52, R53, R52, RZ ;  /* 0x000000343534723e */ /* 0x000fe400048070ff */
[----:B------:R-:W-:-:S02]  /*83c0*/  F2FP.SATFINITE.E4M3.F32.PACK_AB_MERGE_C R54, R55, R54, RZ ;  /* 0x000000363736723e */ /* 0x000fc400048070ff */
[----:B------:R-:W-:Y:S02]  /*83d0*/  LOP3.LUT R36, R36, 0xffff, RZ, 0xc0, !PT ;  /* 0x0000ffff24247812 */ /* 0x000fe400078ec0ff */
[----:B------:R-:W-:Y:S02]  /*83e0*/  LOP3.LUT R52, R52, 0xffff, RZ, 0xc0, !PT ;  /* 0x0000ffff34347812 */ /* 0x000fe400078ec0ff */
[----:B------:R-:W-:Y:S02]  /*83f0*/  LOP3.LUT R38, R38, 0xffff, RZ, 0xc0, !PT ;  /* 0x0000ffff26267812 */ /* 0x000fe400078ec0ff */
[----:B------:R-:W-:Y:S02]  /*8400*/  LOP3.LUT R54, R54, 0xffff, RZ, 0xc0, !PT ;  /* 0x0000ffff36367812 */ /* 0x000fe400078ec0ff */
[C---:B------:R-:W-:Y:S01]  /*8410*/  ISETP.GE.AND P0, PT, R226.reuse, UR6, PT ;  /* 0x00000006e2007c0c */ /* 0x040fe2000bf06270 */
[----:B------:R-:W-:Y:S01]  /*8420*/  IMAD R226, R226, UR4, RZ ;  /* 0x00000004e2e27c24 */ /* 0x000fe2000f8e02ff */
[----:B------:R-:W-:Y:S01]  /*8430*/  ULDC.64 UR4, c[0x0][0x220] ;  /* 0x0000880000047ab9 */ /* 0x000fe20000000a00 */
[----:B------:R-:W-:-:S02]  /*8440*/  LOP3.LUT R14, R188, 0x68, R0, 0xfe, !PT ;  /* 0x00000068bc0e7812 */ /* 0x000fc400078efe00 */
[C-C-:B------:R-:W-:Y:S02]  /*8450*/  LOP3.LUT R16, R188.reuse, 0x60, R0.reuse, 0xfe, !PT ;  /* 0x00000060bc107812 */ /* 0x140fe400078efe00 */
[C-C-:B------:R-:W-:Y:S02]  /*8460*/  LOP3.LUT R18, R188.reuse, 0x58, R0.reuse, 0xfe, !PT ;  /* 0x00000058bc127812 */ /* 0x140fe400078efe00 */
[C-C-:B------:R-:W-:Y:S02]  /*8470*/  LOP3.LUT R20, R188.reuse, 0x50, R0.reuse, 0xfe, !PT ;  /* 0x00000050bc147812 */ /* 0x140fe400078efe00 */
[C-C-:B------:R-:W-:Y:S02]  /*8480*/  LOP3.LUT R22, R188.reuse, 0x48, R0.reuse, 0xfe, !PT ;  /* 0x00000048bc167812 */ /* 0x140fe400078efe00 */
[C-C-:B------:R-:W-:Y:S02]  /*8490*/  LOP3.LUT R28, R188.reuse, 0x30, R0.reuse, 0xfe, !PT ;  /* 0x00000030bc1c7812 */ /* 0x140fe400078efe00 */
[----:B------:R-:W-:-:S02]  /*84a0*/  LOP3.LUT R30, R188, 0x24, R0, 0xfe, !PT ;  /* 0x00000024bc1e7812 */ /* 0x000fc400078efe00 */
[----:B------:R-:W-:Y:S02]  /*84b0*/  LOP3.LUT R32, R188, 0x18, R0, 0xfe, !PT ;  /* 0x00000018bc207812 */ /* 0x000fe400078efe00 */
[----:B------:R-:W-:-:S05]  /*84c0*/  LEA.HI R25, R223, 0x3c, RZ, 0x1a ;  /* 0x0000003cdf197811 */ /* 0x000fca00078fd0ff */
[----:B------:R-:W-:Y:S01]  /*84d0*/  IMAD.IADD R25, R188, 0x1, R25 ;  /* 0x00000001bc197824 */ /* 0x000fe200078e0219 */
[----:B--2---:R-:W-:-:S04]  /*84e0*/  LOP3.LUT R2, R116, 0x30, RZ, 0xc0, !PT ;  /* 0x0000003074027812 */ /* 0x004fc800078ec0ff */
[----:B------:R-:W-:Y:S01]  /*84f0*/  LOP3.LUT R8, R2, 0x380, R3, 0xf8, !PT ;  /* 0x0000038002087812 */ /* 0x000fe200078ef803 */
[C---:B------:R-:W-:Y:S02]  /*8500*/  IMAD.SHL.U32 R2, R223.reuse, 0x4, RZ ;  /* 0x00000004df027824 */ /* 0x040fe400078e00ff */
[----:B------:R-:W-:Y:S01]  /*8510*/  IMAD.SHL.U32 R3, R223, 0x40, RZ ;  /* 0x00000040df037824 */ /* 0x000fe200078e00ff */
[----:B------:R-:W-:Y:S02]  /*8520*/  LOP3.LUT R15, R8, 0x1008, R7, 0xf8, !PT ;  /* 0x00001008080f7812 */ /* 0x000fe400078ef807 */
[----:B------:R-:W-:Y:S02]  /*8530*/  LOP3.LUT R2, R2, 0x1b8, RZ, 0xc0, !PT ;  /* 0x000001b802027812 */ /* 0x000fe400078ec0ff */
[----:B------:R-:W-:Y:S02]  /*8540*/  PRMT R8, R42, 0x3340, R31 ;  /* 0x000033402a087816 */ /* 0x000fe4000000001f */
[----:B------:R-:W-:-:S02]  /*8550*/  LOP3.LUT R3, R2, 0x40, R3, 0xf8, !PT ;  /* 0x0000004002037812 */ /* 0x000fc400078ef803 */
[----:B------:R-:W-:Y:S02]  /*8560*/  SHF.R.S32.HI R2, RZ, 0x4, R223 ;  /* 0x00000004ff027819 */ /* 0x000fe400000114df */
[----:B------:R-:W-:Y:S02]  /*8570*/  PRMT R7, R27, 0x3340, R0 ;  /* 0x000033401b077816 */ /* 0x000fe40000000000 */
[----:B------:R-:W-:Y:S02]  /*8580*/  SGXT R2, R2, 0x1 ;  /* 0x000000010202781a */ /* 0x000fe40000000200 */
[----:B------:R-:W-:Y:S02]  /*8590*/  PRMT R19, R8, 0x5410, R13 ;  /* 0x0000541008137816 */ /* 0x000fe4000000000d */
[----:B------:R-:W-:Y:S02]  /*85a0*/  LOP3.LUT R2, R3, 0x840, R2, 0x78, !PT ;  /* 0x0000084003027812 */ /* 0x000fe400078e7802 */
[----:B------:R-:W-:-:S02]  /*85b0*/  PRMT R17, R6, 0x5410, R7 ;  /* 0x0000541006117816 */ /* 0x000fc40000000007 */
[----:B------:R-:W-:Y:S01]  /*85c0*/  SHF.R.U32.HI R3, RZ, 0x8, R21 ;  /* 0x00000008ff037819 */ /* 0x000fe20000011615 */
[----:B------:R-:W-:Y:S01]  /*85d0*/  IMAD R8, R39, 0x8, R2 ;  /* 0x0000000827087824 */ /* 0x000fe200078e0202 */
[----:B------:R-:W-:Y:S02]  /*85e0*/  SHF.R.U32.HI R2, RZ, 0x8, R24 ;  /* 0x00000008ff027819 */ /* 0x000fe40000011618 */
[----:B------:R-:W-:Y:S02]  /*85f0*/  SHF.R.U32.HI R6, RZ, 0x8, R29 ;  /* 0x00000008ff067819 */ /* 0x000fe4000001161d */
[----:B------:R-:W-:Y:S02]  /*8600*/  SHF.R.U32.HI R7, RZ, 0x8, R33 ;  /* 0x00000008ff077819 */ /* 0x000fe40000011621 */
[----:B------:R-:W-:Y:S02]  /*8610*/  LOP3.LUT R3, R3, 0xffff, RZ, 0xc0, !PT ;  /* 0x0000ffff03037812 */ /* 0x000fe400078ec0ff */
[----:B------:R-:W-:-:S02]  /*8620*/  LOP3.LUT R2, R2, 0xffff, RZ, 0xc0, !PT ;  /* 0x0000ffff02027812 */ /* 0x000fc400078ec0ff */
[----:B------:R-:W-:Y:S02]  /*8630*/  LOP3.LUT R6, R6, 0xffff, RZ, 0xc0, !PT ;  /* 0x0000ffff06067812 */ /* 0x000fe400078ec0ff */
[----:B------:R-:W-:Y:S02]  /*8640*/  LOP3.LUT R7, R7, 0xffff, RZ, 0xc0, !PT ;  /* 0x0000ffff07077812 */ /* 0x000fe400078ec0ff */
[----:B------:R-:W-:Y:S02]  /*8650*/  LOP3.LUT R35, R15, R10, RZ, 0xfc, !PT ;  /* 0x0000000a0f237212 */ /* 0x000fe400078efcff */
[----:B------:R-:W-:Y:S02]  /*8660*/  PRMT R10, R2, 0x3340, R3 ;  /* 0x00003340020a7816 */ /* 0x000fe40000000003 */
[----:B------:R-:W-:Y:S02]  /*8670*/  PRMT R13, R4, 0x3340, R1 ;  /* 0x00003340040d7816 */ /* 0x000fe40000000001 */
[----:B------:R-:W-:-:S02]  /*8680*/  PRMT R12, R5, 0x3340, R6 ;  /* 0x00003340050c7816 */ /* 0x000fc40000000006 */
[----:B------:R-:W-:Y:S02]  /*8690*/  PRMT R15, R7, 0x3340, R0 ;  /* 0x00003340070f7816 */ /* 0x000fe40000000000 */
[----:B------:R-:W-:Y:S02]  /*86a0*/  SHF.R.U32.HI R2, RZ, 0x8, R26 ;  /* 0x00000008ff027819 */ /* 0x000fe4000001161a */
[----:B------:R-:W-:Y:S02]  /*86b0*/  SHF.R.U32.HI R3, RZ, 0x8, R23 ;  /* 0x00000008ff037819 */ /* 0x000fe40000011617 */
[----:B------:R-:W-:Y:S02]  /*86c0*/  SHF.R.U32.HI R4, RZ, 0x8, R27 ;  /* 0x00000008ff047819 */ /* 0x000fe4000001161b */
[----:B------:R-:W-:Y:S02]  /*86d0*/  SHF.R.U32.HI R5, RZ, 0x8, R42 ;  /* 0x00000008ff057819 */ /* 0x000fe4000001162a */
[----:B------:R-:W-:-:S02]  /*86e0*/  SHF.R.U32.HI R6, RZ, 0x8, R31 ;  /* 0x00000008ff067819 */ /* 0x000fc4000001161f */
[----:B------:R-:W-:Y:S02]  /*86f0*/  SHF.R.U32.HI R7, RZ, 0x8, R37 ;  /* 0x00000008ff077819 */ /* 0x000fe40000011625 */
[----:B------:R-:W-:Y:S02]  /*8700*/  LOP3.LUT R3, R3, 0xffff, RZ, 0xc0, !PT ;  /* 0x0000ffff03037812 */ /* 0x000fe400078ec0ff */
[----:B------:R-:W-:Y:S02]  /*8710*/  LOP3.LUT R2, R2, 0xffff, RZ, 0xc0, !PT ;  /* 0x0000ffff02027812 */ /* 0x000fe400078ec0ff */
[----:B------:R-:W-:Y:S02]  /*8720*/  LOP3.LUT R4, R4, 0xffff, RZ, 0xc0, !PT ;  /* 0x0000ffff04047812 */ /* 0x000fe400078ec0ff */
[----:B------:R-:W-:Y:S02]  /*8730*/  LOP3.LUT R6, R6, 0xffff, RZ, 0xc0, !PT ;  /* 0x0000ffff06067812 */ /* 0x000fe400078ec0ff */
[----:B------:R-:W-:-:S02]  /*8740*/  LOP3.LUT R5, R5, 0xffff, RZ, 0xc0, !PT ;  /* 0x0000ffff05057812 */ /* 0x000fc400078ec0ff */
[----:B------:R-:W-:Y:S02]  /*8750*/  LOP3.LUT R7, R7, 0xffff, RZ, 0xc0, !PT ;  /* 0x0000ffff07077812 */ /* 0x000fe400078ec0ff */
[----:B------:R-:W-:Y:S02]  /*8760*/  PRMT R2, R2, 0x3340, R3 ;  /* 0x0000334002027816 */ /* 0x000fe40000000003 */
[----:B------:R-:W-:Y:S02]  /*8770*/  PRMT R3, R4, 0x3340, R1 ;  /* 0x0000334004037816 */ /* 0x000fe40000000001 */
[----:B------:R-:W-:Y:S02]  /*8780*/  PRMT R6, R5, 0x3340, R6 ;  /* 0x0000334005067816 */ /* 0x000fe40000000006 */
[----:B------:R-:W-:Y:S02]  /*8790*/  PRMT R7, R7, 0x3340, R0 ;  /* 0x0000334007077816 */ /* 0x000fe40000000000 */
[----:B------:R-:W-:-:S02]  /*87a0*/  PRMT R13, R10, 0x5410, R13 ;  /* 0x000054100a0d7816 */ /* 0x000fc4000000000d */
[----:B------:R-:W-:Y:S02]  /*87b0*/  PRMT R15, R12, 0x5410, R15 ;  /* 0x000054100c0f7816 */ /* 0x000fe4000000000f */
[----:B------:R-:W-:Y:S02]  /*87c0*/  PRMT R5, R2, 0x5410, R3 ;  /* 0x0000541002057816 */ /* 0x000fe40000000003 */
[----:B------:R-:W-:Y:S02]  /*87d0*/  PRMT R39, R6, 0x5410, R7 ;  /* 0x0000541006277816 */ /* 0x000fe40000000007 */
[--C-:B------:R-:W-:Y:S02]  /*87e0*/  PRMT R2, R9, 0x4210, R36.reuse ;  /* 0x0000421009027816 */ /* 0x100fe40000000024 */
[----:B------:R-:W-:Y:S02]  /*87f0*/  PRMT R36, R13, 0x5210, R36 ;  /* 0x000052100d247816 */ /* 0x000fe40000000024 */
[--C-:B------:R-:W-:Y:S01]  /*8800*/  PRMT R3, R11, 0x4210, R52.reuse ;  /* 0x000042100b037816 */ /* 0x100fe20000000034 */
[----:B------:R-:W-:Y:S01]  /*8810*/  BAR.SYNC.DEFER_BLOCKING 0x0 ;  /* 0x0000000000007b1d */ /* 0x000fe20000010000 */
[----:B------:R-:W-:-:S02]  /*8820*/  PRMT R37, R15, 0x5210, R52 ;  /* 0x000052100f257816 */ /* 0x000fc40000000034 */
[--C-:B------:R-:W-:Y:S02]  /*8830*/  PRMT R6, R17, 0x4210, R38.reuse ;  /* 0x0000421011067816 */ /* 0x100fe40000000026 */
[----:B------:R-:W-:Y:S02]  /*8840*/  PRMT R38, R5, 0x5210, R38 ;  /* 0x0000521005267816 */ /* 0x000fe40000000026 */
[--C-:B------:R-:W-:Y:S02]  /*8850*/  PRMT R7, R19, 0x4210, R54.reuse ;  /* 0x0000421013077816 */ /* 0x100fe40000000036 */
[----:B------:R-:W-:Y:S02]  /*8860*/  PRMT R39, R39, 0x5210, R54 ;  /* 0x0000521027277816 */ /* 0x000fe40000000036 */
[----:B------:R-:W-:Y:S02]  /*8870*/  LOP3.LUT R4, R8, 0x8, RZ, 0x3c, !PT ;  /* 0x0000000808047812 */ /* 0x000fe400078e3cff */
[----:B------:R-:W-:-:S02]  /*8880*/  LOP3.LUT R40, R35, 0x8, RZ, 0x3c, !PT ;  /* 0x0000000823287812 */ /* 0x000fc400078e3cff */
[C---:B------:R-:W-:Y:S01]  /*8890*/  IADD3 R42, P1, R226.reuse, UR4, RZ ;  /* 0x00000004e22a7c10 */ /* 0x040fe2000ff3e0ff */
[----:B------:R-:W-:Y:S01]  /*88a0*/  ULDC UR4, c[0x0][0x248] ;  /* 0x0000920000047ab9 */ /* 0x000fe20000000800 */
[C---:B------:R-:W-:Y:S02]  /*88b0*/  LEA.HI R5, R223.reuse, 0x7c, RZ, 0x1a ;  /* 0x0000007cdf057811 */ /* 0x040fe400078fd0ff */
[----:B------:R-:W-:Y:S02]  /*88c0*/  LEA.HI.X.SX32 R226, R226, UR5, 0x1, P1 ;  /* 0x00000005e2e27c11 */ /* 0x000fe400088f0eff */
[----:B------:R-:W-:Y:S02]  /*88d0*/  LEA.HI R17, R223, 0x6c, RZ, 0x1a ;  /* 0x0000006cdf117811 */ /* 0x000fe400078fd0ff */
[C-C-:B------:R-:W-:Y:S01]  /*88e0*/  LOP3.LUT R13, R188.reuse, 0x78, R0.reuse, 0xfe, !PT ;  /* 0x00000078bc0d7812 */ /* 0x140fe200078efe00 */
[----:B------:R0:W-:Y:S01]  /*88f0*/  STS.64 [R8+UR59], R2 ;  /* 0x0000000208007988 */ /* 0x0001e20008000a3b */
[C-C-:B------:R-:W-:Y:S01]  /*8900*/  LOP3.LUT R11, R188.reuse, 0x74, R0.reuse, 0xfe, !PT ;  /* 0x00000074bc0b7812 */ /* 0x140fe200078efe00 */
[C---:B------:R-:W-:Y:S01]  /*8910*/  IMAD.IADD R12, R188.reuse, 0x1, R17 ;  /* 0x00000001bc0c7824 */ /* 0x040fe200078e0211 */
[C-C-:B------:R-:W-:Y:S01]  /*8920*/  LOP3.LUT R10, R188.reuse, 0x70, R0.reuse, 0xfe, !PT ;  /* 0x00000070bc0a7812 */ /* 0x140fe200078efe00 */
[----:B------:R-:W-:Y:S01]  /*8930*/  STS.64 [R8+UR59+0x200], R36 ;  /* 0x0002002408007988 */ /* 0x000fe20008000a3b */
[----:B------:R-:W-:-:S02]  /*8940*/  LOP3.LUT R15, R188, 0x64, R0, 0xfe, !PT ;  /* 0x00000064bc0f7812 */ /* 0x000fc400078efe00 */
[C-C-:B------:R-:W-:Y:S01]  /*8950*/  LOP3.LUT R19, R188.reuse, 0x54, R0.reuse, 0xfe, !PT ;  /* 0x00000054bc137812 */ /* 0x140fe200078efe00 */
[----:B------:R1:W-:Y:S01]  /*8960*/  STS.64 [R4+UR59+0x1000], R6 ;  /* 0x0010000604007988 */ /* 0x0003e20008000a3b */
[C-C-:B------:R-:W-:Y:S02]  /*8970*/  LOP3.LUT R23, R188.reuse, 0x44, R0.reuse, 0xfe, !PT ;  /* 0x00000044bc177812 */ /* 0x140fe400078efe00 */
[C-C-:B------:R-:W-:Y:S01]  /*8980*/  LOP3.LUT R24, R188.reuse, 0x40, R0.reuse, 0xfe, !PT ;  /* 0x00000040bc187812 */ /* 0x140fe200078efe00 */
[----:B------:R2:W-:Y:S01]  /*8990*/  STS.64 [R4+UR59+0x1200], R38 ;  /* 0x0012002604007988 */ /* 0x0005e20008000a3b */
[C---:B0-----:R-:W-:Y:S02]  /*89a0*/  LOP3.LUT R3, R188.reuse, R0, RZ, 0xfc, !PT ;  /* 0x00000000bc037212 */ /* 0x041fe400078efcff */
[C-C-:B------:R-:W-:Y:S01]  /*89b0*/  LOP3.LUT R2, R188.reuse, 0x4, R0.reuse, 0xfe, !PT ;  /* 0x00000004bc027812 */ /* 0x140fe200078efe00 */
[----:B------:R-:W-:Y:S01]  /*89c0*/  BAR.SYNC.DEFER_BLOCKING 0x0 ;  /* 0x0000000000007b1d */ /* 0x000fe20000010000 */
[C---:B------:R-:W-:Y:S01]  /*89d0*/  ISETP.LT.AND P1, PT, R3.reuse, UR7, !P0 ;  /* 0x0000000703007c0c */ /* 0x040fe2000c721270 */
[----:B------:R-:W-:Y:S01]  /*89e0*/  IMAD R3, R3, UR4, RZ ;  /* 0x0000000403037c24 */ /* 0x000fe2000f8e02ff */
[----:B------:R-:W-:-:S02]  /*89f0*/  LOP3.LUT R26, R188, 0x38, R0, 0xfe, !PT ;  /* 0x00000038bc1a7812 */ /* 0x000fc400078efe00 */
[C-C-:B------:R-:W-:Y:S02]  /*8a00*/  LOP3.LUT R27, R188.reuse, 0x34, R0.reuse, 0xfe, !PT ;  /* 0x00000034bc1b7812 */ /* 0x140fe400078efe00 */
[C-C-:B------:R-:W-:Y:S02]  /*8a10*/  LOP3.LUT R29, R188.reuse, 0x28, R0.reuse, 0xfe, !PT ;  /* 0x00000028bc1d7812 */ /* 0x140fe400078efe00 */
[C-C-:B------:R-:W-:Y:S02]  /*8a20*/  LOP3.LUT R31, R188.reuse, 0x20, R0.reuse, 0xfe, !PT ;  /* 0x00000020bc1f7812 */ /* 0x140fe400078efe00 */
[C-C-:B------:R-:W-:Y:S02]  /*8a30*/  LOP3.LUT R9, R188.reuse, 0x14, R0.reuse, 0xfe, !PT ;  /* 0x00000014bc097812 */ /* 0x140fe400078efe00 */
[C-C-:B-1----:R-:W-:Y:S02]  /*8a40*/  LOP3.LUT R7, R188.reuse, 0x10, R0.reuse, 0xfe, !PT ;  /* 0x00000010bc077812 */ /* 0x142fe400078efe00 */
[C---:B------:R-:W-:Y:S01]  /*8a50*/  LOP3.LUT R6, R188.reuse, 0x8, R0, 0xfe, !PT ;  /* 0x00000008bc067812 */ /* 0x040fe200078efe00 */
[----:B------:R-:W-:Y:S01]  /*8a60*/  IMAD.IADD R0, R188, 0x1, R5 ;  /* 0x00000001bc007824 */ /* 0x000fe200078e0205 */
[----:B------:R-:W-:Y:S01]  /*8a70*/  LEA.HI R33, R223, 0x5c, RZ, 0x1a ;  /* 0x0000005cdf217811 */ /* 0x000fe200078fd0ff */
[C---:B------:R-:W-:Y:S01]  /*8a80*/  IMAD R5, R2.reuse, UR4, RZ ;  /* 0x0000000402057c24 */ /* 0x040fe2000f8e02ff */
[----:B------:R-:W-:Y:S01]  /*8a90*/  ISETP.LT.AND P4, PT, R2, UR7, !P0 ;  /* 0x0000000702007c0c */ /* 0x000fe2000c781270 */
[----:B------:R-:W-:Y:S01]  /*8aa0*/  IMAD R34, R7, UR4, RZ ;  /* 0x0000000407227c24 */ /* 0x000fe2000f8e02ff */
[-C--:B------:R-:W-:Y:S01]  /*8ab0*/  IADD3 R2, P2, R3, R42.reuse, RZ ;  /* 0x0000002a03027210 */ /* 0x080fe20007f5e0ff */
[----:B------:R-:W-:Y:S01]  /*8ac0*/  IMAD.IADD R17, R188, 0x1, R33 ;  /* 0x00000001bc117824 */ /* 0x000fe200078e0221 */
[----:B--2---:R-:W-:Y:S01]  /*8ad0*/  IADD3 R4, P3, R5, R42, RZ ;  /* 0x0000002a05047210 */ /* 0x004fe20007f7e0ff */
[----:B------:R-:W0:Y:S01]  /*8ae0*/  LDS.64 R36, [R35+UR59] ;  /* 0x0000003b23247984 */ /* 0x000e220008000a00 */
[-C--:B------:R-:W-:Y:S01]  /*8af0*/  LEA.HI.X.SX32 R3, R3, R226.reuse, 0x1, P2 ;  /* 0x000000e203037211 */ /* 0x080fe200010f0eff */
[C---:B------:R-:W-:Y:S01]  /*8b00*/  IMAD R33, R6.reuse, UR4, RZ ;  /* 0x0000000406217c24 */ /* 0x040fe2000f8e02ff */
[----:B------:R-:W-:Y:S01]  /*8b10*/  ISETP.LT.AND P2, PT, R6, UR7, !P0 ;  /* 0x0000000706007c0c */ /* 0x000fe2000c741270 */
[----:B------:R-:W1:Y:S01]  /*8b20*/  LDS.64 R38, [R40+UR59] ;  /* 0x0000003b28267984 */ /* 0x000e620008000a00 */
[----:B------:R-:W-:-:S02]  /*8b30*/  LEA.HI.X.SX32 R5, R5, R226, 0x1, P3 ;  /* 0x000000e205057211 */ /* 0x000fc400018f0eff */
[----:B------:R-:W-:Y:S02]  /*8b40*/  IADD3 R6, P6, R33, R42, RZ ;  /* 0x0000002a21067210 */ /* 0x000fe40007fde0ff */
[----:B------:R-:W-:Y:S02]  /*8b50*/  ISETP.LT.AND P3, PT, R7, UR7, !P0 ;  /* 0x0000000707007c0c */ /* 0x000fe4000c761270 */
[----:B------:R-:W-:Y:S01]  /*8b60*/  LEA.HI.X.SX32 R7, R33, R226, 0x1, P6 ;  /* 0x000000e221077211 */ /* 0x000fe200030f0eff */
[----:B------:R-:W-:Y:S01]  /*8b70*/  IMAD R33, R9, UR4, RZ ;  /* 0x0000000409217c24 */ /* 0x000fe2000f8e02ff */
[C---:B------:R-:W-:Y:S02]  /*8b80*/  LEA.HI R21, R223.reuse, 0x4c, RZ, 0x1a ;  /* 0x0000004cdf157811 */ /* 0x040fe400078fd0ff */
[----:B------:R-:W-:-:S03]  /*8b90*/  LEA.HI R223, R223, 0x2c, RZ, 0x1a ;  /* 0x0000002cdfdf7811 */ /* 0x000fc600078fd0ff */
[C---:B------:R-:W-:Y:S02]  /*8ba0*/  IMAD.IADD R21, R188.reuse, 0x1, R21 ;  /* 0x00000001bc157824 */ /* 0x040fe400078e0215 */
[----:B------:R-:W-:Y:S01]  /*8bb0*/  IMAD.IADD R188, R188, 0x1, R223 ;  /* 0x00000001bcbc7824 */ /* 0x000fe200078e02df */
[C---:B0-----:R-:W-:Y:S02]  /*8bc0*/  PRMT R41, R36.reuse, 0x7770, RZ ;  /* 0x0000777024297816 */ /* 0x041fe400000000ff */
[----:B------:R-:W-:Y:S02]  /*8bd0*/  PRMT R43, R36, 0x7771, RZ ;  /* 0x00007771242b7816 */ /* 0x000fe400000000ff */
[C---:B-1----:R-:W-:Y:S01]  /*8be0*/  PRMT R45, R38.reuse, 0x7770, RZ ;  /* 0x00007770262d7816 */ /* 0x042fe200000000ff */
[----:B------:R0:W-:Y:S01]  /*8bf0*/  @P1 STG.E.U8 desc[UR38][R2.64], R41 ;  /* 0x0000002902001986 */ /* 0x0001e2000c101126 */
[----:B------:R-:W-:Y:S02]  /*8c00*/  ISETP.LT.AND P1, PT, R9, UR7, !P0 ;  /* 0x0000000709007c0c */ /* 0x000fe4000c721270 */
[----:B------:R-:W-:Y:S01]  /*8c10*/  PRMT R47, R38, 0x7771, RZ ;  /* 0x00007771262f7816 */ /* 0x000fe200000000ff */
[----:B------:R1:W-:Y:S01]  /*8c20*/  @P4 STG.E.U8 desc[UR38][R4.64], R45 ;  /* 0x0000002d04004986 */ /* 0x0003e2000c101126 */
[C---:B------:R-:W-:Y:S01]  /*8c30*/  ISETP.LT.AND P4, PT, R225.reuse, UR7, !P0 ;  /* 0x00000007e1007c0c */ /* 0x040fe2000c781270 */
[----:B------:R-:W-:-:S02]  /*8c40*/  IMAD R225, R225, UR4, RZ ;  /* 0x00000004e1e17c24 */ /* 0x000fc4000f8e02ff */
[----:B------:R2:W-:Y:S03]  /*8c50*/  @P2 STG.E.U8 desc[UR38][R6.64], R43 ;  /* 0x0000002b06002986 */ /* 0x0005e6000c101126 */
[CC--:B------:R-:W-:Y:S02]  /*8c60*/  IADD3 R8, P5, R225.reuse, R42.reuse, RZ ;  /* 0x0000002ae1087210 */ /* 0x0c0fe40007fbe0ff */
[C---:B0-----:R-:W-:Y:S02]  /*8c70*/  IADD3 R2, P6, R34.reuse, R42, RZ ;  /* 0x0000002a22027210 */ /* 0x041fe40007fde0ff */
[----:B------:R-:W-:Y:S02]  /*8c80*/  LEA.HI.X.SX32 R9, R225, R226, 0x1, P5 ;  /* 0x000000e2e1097211 */ /* 0x000fe400028f0eff */
[C---:B-1----:R-:W-:Y:S02]  /*8c90*/  IADD3 R4, P2, R33.reuse, R42, RZ ;  /* 0x0000002a21047210 */ /* 0x042fe40007f5e0ff */
[-C--:B------:R-:W-:Y:S01]  /*8ca0*/  LEA.HI.X.SX32 R3, R34, R226.reuse, 0x1, P6 ;  /* 0x000000e222037211 */ /* 0x080fe200030f0eff */
[----:B------:R-:W-:Y:S01]  /*8cb0*/  @P4 STG.E.U8 desc[UR38][R8.64], R47 ;  /* 0x0000002f08004986 */ /* 0x000fe2000c101126 */
[----:B------:R-:W-:-:S02]  /*8cc0*/  LEA.HI.X.SX32 R5, R33, R226, 0x1, P2 ;  /* 0x000000e221057211 */ /* 0x000fc400010f0eff */
[C---:B------:R-:W-:Y:S01]  /*8cd0*/  ISETP.LT.AND P2, PT, R32.reuse, UR7, !P0 ;  /* 0x0000000720007c0c */ /* 0x040fe2000c741270 */
[----:B------:R-:W-:Y:S01]  /*8ce0*/  IMAD R32, R32, UR4, RZ ;  /* 0x0000000420207c24 */ /* 0x000fe2000f8e02ff */
[----:B------:R-:W-:Y:S01]  /*8cf0*/  PRMT R41, R36, 0x7772, RZ ;  /* 0x0000777224297816 */ /* 0x000fe200000000ff */
[----:B------:R-:W0:Y:S01]  /*8d00*/  LDS.64 R34, [R35+UR59+0x400] ;  /* 0x0004003b23227984 */ /* 0x000e220008000a00 */
[----:B------:R-:W-:Y:S02]  /*8d10*/  PRMT R45, R38, 0x7772, RZ ;  /* 0x00007772262d7816 */ /* 0x000fe400000000ff */
[----:B--2---:R-:W-:Y:S01]  /*8d20*/  IADD3 R6, P5, R32, R42, RZ ;  /* 0x0000002a20067210 */ /* 0x004fe20007fbe0ff */
[----:B------:R1:W-:Y:S01]  /*8d30*/  @P3 STG.E.U8 desc[UR38][R2.64], R41 ;  /* 0x0000002902003986 */ /* 0x0003e2000c101126 */
[C---:B------:R-:W-:Y:S01]  /*8d40*/  ISETP.LT.AND P3, PT, R31.reuse, UR7, !P0 ;  /* 0x000000071f007c0c */ /* 0x040fe2000c761270 */
[----:B------:R-:W-:Y:S01]  /*8d50*/  IMAD R31, R31, UR4, RZ ;  /* 0x000000041f1f7c24 */ /* 0x000fe2000f8e02ff */
[----:B------:R-:W-:Y:S01]  /*8d60*/  ISETP.LT.AND P4, PT, R30, UR7, !P0 ;  /* 0x000000071e007c0c */ /* 0x000fe2000c781270 */
[----:B------:R2:W-:Y:S01]  /*8d70*/  @P1 STG.E.U8 desc[UR38][R4.64], R45 ;  /* 0x0000002d04001986 */ /* 0x0005e2000c101126 */
[C---:B------:R-:W-:Y:S01]  /*8d80*/  ISETP.LT.AND P1, PT, R224.reuse, UR7, !P0 ;  /* 0x00000007e0007c0c */ /* 0x040fe2000c721270 */
[----:B------:R-:W-:Y:S01]  /*8d90*/  IMAD R224, R224, UR4, RZ ;  /* 0x00000004e0e07c24 */ /* 0x000fe2000f8e02ff */
[----:B------:R-:W-:Y:S01]  /*8da0*/  LEA.HI.X.SX32 R7, R32, R226, 0x1, P5 ;  /* 0x000000e220077211 */ /* 0x000fe200028f0eff */
[----:B------:R-:W-:Y:S01]  /*8db0*/  IMAD R30, R30, UR4, RZ ;  /* 0x000000041e1e7c24 */ /* 0x000fe2000f8e02ff */
[----:B------:R-:W-:-:S02]  /*8dc0*/  PRMT R33, R36, 0x7773, RZ ;  /* 0x0000777324217816 */ /* 0x000fc400000000ff */
[----:B------:R-:W-:Y:S02]  /*8dd0*/  PRMT R43, R38, 0x7773, RZ ;  /* 0x00007773262b7816 */ /* 0x000fe400000000ff */
[-C--:B-1----:R-:W-:Y:S01]  /*8de0*/  IADD3 R2, P6, R224, R42.reuse, RZ ;  /* 0x0000002ae0027210 */ /* 0x082fe20007fde0ff */
[----:B------:R-:W-:Y:S01]  /*8df0*/  @P2 STG.E.U8 desc[UR38][R6.64], R33 ;  /* 0x0000002106002986 */ /* 0x000fe2000c101126 */
[-C--:B------:R-:W-:Y:S02]  /*8e00*/  IADD3 R8, P2, R30, R42.reuse, RZ ;  /* 0x0000002a1e087210 */ /* 0x080fe40007f5e0ff */
[C---:B--2---:R-:W-:Y:S02]  /*8e10*/  IADD3 R4, P5, R31.reuse, R42, RZ ;  /* 0x0000002a1f047210 */ /* 0x044fe40007fbe0ff */
[-C--:B------:R-:W-:Y:S02]  /*8e20*/  LEA.HI.X.SX32 R3, R224, R226.reuse, 0x1, P6 ;  /* 0x000000e2e0037211 */ /* 0x080fe400030f0eff */
[----:B------:R-:W-:-:S02]  /*8e30*/  LEA.HI.X.SX32 R5, R31, R226, 0x1, P5 ;  /* 0x000000e21f057211 */ /* 0x000fc400028f0eff */
[----:B------:R-:W-:Y:S01]  /*8e40*/  PRMT R31, R37, 0x7770, RZ ;  /* 0x00007770251f7816 */ /* 0x000fe200000000ff */
[----:B------:R1:W-:Y:S01]  /*8e50*/  @P1 STG.E.U8 desc[UR38][R2.64], R43 ;  /* 0x0000002b02001986 */ /* 0x0003e2000c101126 */
[----:B------:R-:W-:Y:S02]  /*8e60*/  LEA.HI.X.SX32 R9, R30, R226, 0x1, P2 ;  /* 0x000000e21e097211 */ /* 0x000fe400010f0eff */
[----:B------:R-:W-:Y:S01]  /*8e70*/  PRMT R41, R39, 0x7770, RZ ;  /* 0x0000777027297816 */ /* 0x000fe200000000ff */
[----:B------:R2:W-:Y:S01]  /*8e80*/  @P3 STG.E.U8 desc[UR38][R4.64], R31 ;  /* 0x0000001f04003986 */ /* 0x0005e2000c101126 */
[C---:B------:R-:W-:Y:S01]  /*8e90*/  ISETP.LT.AND P3, PT, R188.reuse, UR7, !P0 ;  /* 0x00000007bc007c0c */ /* 0x040fe2000c761270 */
[----:B------:R-:W-:Y:S01]  /*8ea0*/  IMAD R188, R188, UR4, RZ ;  /* 0x00000004bcbc7c24 */ /* 0x000fe2000f8e02ff */
[C---:B------:R-:W-:Y:S01]  /*8eb0*/  ISETP.LT.AND P2, PT, R28.reuse, UR7, !P0 ;  /* 0x000000071c007c0c */ /* 0x040fe2000c741270 */
[----:B------:R3:W-:Y:S01]  /*8ec0*/  @P4 STG.E.U8 desc[UR38][R8.64], R41 ;  /* 0x0000002908004986 */ /* 0x0007e2000c101126 */
[C---:B------:R-:W-:Y:S01]  /*8ed0*/  ISETP.LT.AND P4, PT, R29.reuse, UR7, !P0 ;  /* 0x000000071d007c0c */ /* 0x040fe2000c781270 */
[----:B------:R-:W-:Y:S01]  /*8ee0*/  IMAD R29, R29, UR4, RZ ;  /* 0x000000041d1d7c24 */ /* 0x000fe2000f8e02ff */
[C---:B------:R-:W-:Y:S01]  /*8ef0*/  ISETP.LT.AND P1, PT, R27.reuse, UR7, !P0 ;  /* 0x000000071b007c0c */ /* 0x040fe2000c721270 */
[----:B------:R-:W-:Y:S01]  /*8f00*/  IMAD R28, R28, UR4, RZ ;  /* 0x000000041c1c7c24 */ /* 0x000fe2000f8e02ff */
[----:B------:R-:W4:Y:S01]  /*8f10*/  LDS.64 R40, [R40+UR59+0x400] ;  /* 0x0004003b28287984 */ /* 0x000f220008000a00 */
[-C--:B-1----:R-:W-:Y:S01]  /*8f20*/  IADD3 R2, P5, R188, R42.reuse, RZ ;  /* 0x0000002abc027210 */ /* 0x082fe20007fbe0ff */
[----:B------:R-:W-:Y:S01]  /*8f30*/  IMAD R27, R27, UR4, RZ ;  /* 0x000000041b1b7c24 */ /* 0x000fe2000f8e02ff */
[----:B------:R-:W-:-:S02]  /*8f40*/  IADD3 R6, P6, R29, R42, RZ ;  /* 0x0000002a1d067210 */ /* 0x000fc40007fde0ff */
[----:B--2---:R-:W-:Y:S02]  /*8f50*/  PRMT R31, R37, 0x7771, RZ ;  /* 0x00007771251f7816 */ /* 0x004fe400000000ff */
[----:B------:R-:W-:Y:S02]  /*8f60*/  LEA.HI.X.SX32 R7, R29, R226, 0x1, P6 ;  /* 0x000000e21d077211 */ /* 0x000fe400030f0eff */
[----:B------:R-:W-:Y:S02]  /*8f70*/  IADD3 R4, P6, R28, R42, RZ ;  /* 0x0000002a1c047210 */ /* 0x000fe40007fde0ff */
[-C--:B------:R-:W-:Y:S01]  /*8f80*/  LEA.HI.X.SX32 R3, R188, R226.reuse, 0x1, P5 ;  /* 0x000000e2bc037211 */ /* 0x080fe200028f0eff */
[----:B------:R1:W-:Y:S01]  /*8f90*/  @P4 STG.E.U8 desc[UR38][R6.64], R31 ;  /* 0x0000001f06004986 */ /* 0x0003e2000c101126 */
[----:B------:R-:W-:Y:S02]  /*8fa0*/  PRMT R33, R39, 0x7771, RZ ;  /* 0x0000777127217816 */ /* 0x000fe400000000ff */
[----:B------:R-:W-:-:S02]  /*8fb0*/  LEA.HI.X.SX32 R5, R28, R226, 0x1, P6 ;  /* 0x000000e21c057211 */ /* 0x000fc400030f0eff */
[----:B------:R-:W-:Y:S01]  /*8fc0*/  PRMT R29, R37, 0x7772, RZ ;  /* 0x00007772251d7816 */ /* 0x000fe200000000ff */
[----:B------:R2:W-:Y:S01]  /*8fd0*/  @P3 STG.E.U8 desc[UR38][R2.64], R33 ;  /* 0x0000002102003986 */ /* 0x0005e2000c101126 */
[----:B---3--:R-:W-:Y:S02]  /*8fe0*/  IADD3 R8, P4, R27, R42, RZ ;  /* 0x0000002a1b087210 */ /* 0x008fe40007f9e0ff */
[----:B------:R-:W-:Y:S01]  /*8ff0*/  PRMT R37, R37, 0x7773, RZ ;  /* 0x0000777325257816 */ /* 0x000fe200000000ff */
[----:B------:R3:W-:Y:S01]  /*9000*/  @P2 STG.E.U8 desc[UR38][R4.64], R29 ;  /* 0x0000001d04002986 */ /* 0x0007e2000c101126 */
[----:B------:R-:W-:Y:S02]  /*9010*/  LEA.HI.X.SX32 R9, R27, R226, 0x1, P4 ;  /* 0x000000e21b097211 */ /* 0x000fe400020f0eff */
[----:B------:R-:W-:Y:S02]  /*9020*/  PRMT R27, R39, 0x7772, RZ ;  /* 0x00007772271b7816 */ /* 0x000fe400000000ff */
[C---:B------:R-:W-:Y:S01]  /*9030*/  ISETP.LT.AND P2, PT, R26.reuse, UR7, !P0 ;  /* 0x000000071a007c0c */ /* 0x040fe2000c741270 */
[----:B------:R-:W-:Y:S01]  /*9040*/  IMAD R26, R26, UR4, RZ ;  /* 0x000000041a1a7c24 */ /* 0x000fe2000f8e02ff */
[C---:B------:R-:W-:Y:S01]  /*9050*/  ISETP.LT.AND P3, PT, R25.reuse, UR7, !P0 ;  /* 0x0000000719007c0c */ /* 0x040fe2000c761270 */
[----:B------:R5:W-:Y:S01]  /*9060*/  @P1 STG.E.U8 desc[UR38][R8.64], R27 ;  /* 0x0000001b08001986 */ /* 0x000be2000c101126 */
[----:B------:R-:W-:Y:S01]  /*9070*/  IMAD R25, R25, UR4, RZ ;  /* 0x0000000419197c24 */ /* 0x000fe2000f8e02ff */
[C---:B------:R-:W-:Y:S01]  /*9080*/  ISETP.LT.AND P4, PT, R24.reuse, UR7, !P0 ;  /* 0x0000000718007c0c */ /* 0x040fe2000c781270 */
[----:B------:R-:W-:Y:S01]  /*9090*/  IMAD R24, R24, UR4, RZ ;  /* 0x0000000418187c24 */ /* 0x000fe2000f8e02ff */
[----:B-1----:R-:W-:-:S02]  /*90a0*/  IADD3 R6, P1, R26, R42, RZ ;  /* 0x0000002a1a067210 */ /* 0x002fc40007f3e0ff */
[----:B--2---:R-:W-:Y:S02]  /*90b0*/  IADD3 R2, P5, R25, R42, RZ ;  /* 0x0000002a19027210 */ /* 0x004fe40007fbe0ff */
[----:B------:R-:W-:Y:S02]  /*90c0*/  LEA.HI.X.SX32 R7, R26, R226, 0x1, P1 ;  /* 0x000000e21a077211 */ /* 0x000fe400008f0eff */
[C---:B------:R-:W-:Y:S01]  /*90d0*/  ISETP.LT.AND P1, PT, R23.reuse, UR7, !P0 ;  /* 0x0000000717007c0c */ /* 0x040fe2000c721270 */
[----:B------:R-:W-:Y:S01]  /*90e0*/  IMAD R23, R23, UR4, RZ ;  /* 0x0000000417177c24 */ /* 0x000fe2000f8e02ff */
[----:B---3--:R-:W-:Y:S01]  /*90f0*/  IADD3 R4, P6, R24, R42, RZ ;  /* 0x0000002a18047210 */ /* 0x008fe20007fde0ff */
[----:B------:R1:W-:Y:S01]  /*9100*/  @P2 STG.E.U8 desc[UR38][R6.64], R37 ;  /* 0x0000002506002986 */ /* 0x0003e2000c101126 */
[----:B------:R-:W-:Y:S02]  /*9110*/  LEA.HI.X.SX32 R3, R25, R226, 0x1, P5 ;  /* 0x000000e219037211 */ /* 0x000fe400028f0eff */
[----:B-----5:R-:W-:-:S02]  /*9120*/  IADD3 R8, P2, R23, R42, RZ ;  /* 0x0000002a17087210 */ /* 0x020fc40007f5e0ff */
[----:B------:R-:W-:Y:S02]  /*9130*/  PRMT R39, R39, 0x7773, RZ ;  /* 0x0000777327277816 */ /* 0x000fe400000000ff */
[-C--:B------:R-:W-:Y:S02]  /*9140*/  LEA.HI.X.SX32 R9, R23, R226.reuse, 0x1, P2 ;  /* 0x000000e217097211 */ /* 0x080fe400010f0eff */
[C---:B------:R-:W-:Y:S01]  /*9150*/  ISETP.LT.AND P2, PT, R22.reuse, UR7, !P0 ;  /* 0x0000000716007c0c */ /* 0x040fe2000c741270 */
[----:B------:R-:W-:Y:S01]  /*9160*/  IMAD R22, R22, UR4, RZ ;  /* 0x0000000416167c24 */ /* 0x000fe2000f8e02ff */
[----:B------:R-:W-:Y:S01]  /*9170*/  LEA.HI.X.SX32 R5, R24, R226, 0x1, P6 ;  /* 0x000000e218057211 */ /* 0x000fe200030f0eff */
[----:B------:R-:W-:Y:S01]  /*9180*/  @P3 STG.E.U8 desc[UR38][R2.64], R39 ;  /* 0x0000002702003986 */ /* 0x000fe2000c101126 */
[----:B0-----:R-:W-:Y:S02]  /*9190*/  PRMT R25, R34, 0x7770, RZ ;  /* 0x0000777022197816 */ /* 0x001fe400000000ff */
[----:B----4-:R-:W-:-:S02]  /*91a0*/  PRMT R27, R40, 0x7770, RZ ;  /* 0x00007770281b7816 */ /* 0x010fc400000000ff */
[----:B-1----:R-:W-:Y:S01]  /*91b0*/  IADD3 R6, P6, R22, R42, RZ ;  /* 0x0000002a16067210 */ /* 0x002fe20007fde0ff */
[----:B------:R0:W-:Y:S01]  /*91c0*/  @P4 STG.E.U8 desc[UR38][R4.64], R25 ;  /* 0x0000001904004986 */ /* 0x0001e2000c101126 */
[----:B------:R-:W-:Y:S02]  /*91d0*/  PRMT R23, R34, 0x7771, RZ ;  /* 0x0000777122177816 */ /* 0x000fe400000000ff */
[----:B------:R-:W-:Y:S01]  /*91e0*/  LEA.HI.X.SX32 R7, R22, R226, 0x1, P6 ;  /* 0x000000e216077211 */ /* 0x000fe200030f0eff */
[----:B------:R1:W-:Y:S01]  /*91f0*/  @P1 STG.E.U8 desc[UR38][R8.64], R27 ;  /* 0x0000001b08001986 */ /* 0x0003e2000c101126 */
[C---:B------:R-:W-:Y:S01]  /*9200*/  ISETP.LT.AND P1, PT, R19.reuse, UR7, !P0 ;  /* 0x0000000713007c0c */ /* 0x040fe2000c721270 */
[----:B------:R-:W-:Y:S01]  /*9210*/  IMAD R19, R19, UR4, RZ ;  /* 0x0000000413137c24 */ /* 0x000fe2000f8e02ff */
[C---:B------:R-:W-:Y:S01]  /*9220*/  ISETP.LT.AND P4, PT, R21.reuse, UR7, !P0 ;  /* 0x0000000715007c0c */ /* 0x040fe2000c781270 */
[----:B------:R-:W-:Y:S01]  /*9230*/  IMAD R21, R21, UR4, RZ ;  /* 0x0000000415157c24 */ /* 0x000fe2000f8e02ff */
[C---:B------:R-:W-:Y:S01]  /*9240*/  ISETP.LT.AND P3, PT, R20.reuse, UR7, !P0 ;  /* 0x0000000714007c0c */ /* 0x040fe2000c761270 */
[----:B------:R-:W-:Y:S01]  /*9250*/  IMAD R20, R20, UR4, RZ ;  /* 0x0000000414147c24 */ /* 0x000fe2000f8e02ff */
[----:B------:R2:W-:Y:S01]  /*9260*/  @P2 STG.E.U8 desc[UR38][R6.64], R23 ;  /* 0x0000001706002986 */ /* 0x0005e2000c101126 */
[----:B0-----:R-:W-:-:S02]  /*9270*/  PRMT R25, R40, 0x7772, RZ ;  /* 0x0000777228197816 */ /* 0x001fc400000000ff */
[-C--:B------:R-:W-:Y:S02]  /*9280*/  IADD3 R2, P5, R21, R42.reuse, RZ ;  /* 0x0000002a15027210 */ /* 0x080fe40007fbe0ff */
[CC--:B-1----:R-:W-:Y:S02]  /*9290*/  IADD3 R8, P2, R19.reuse, R42.reuse, RZ ;  /* 0x0000002a13087210 */ /* 0x0c2fe40007f5e0ff */
[----:B------:R-:W-:Y:S02]  /*92a0*/  IADD3 R4, P6, R20, R42, RZ ;  /* 0x0000002a14047210 */ /* 0x000fe40007fde0ff */
[-C--:B------:R-:W-:Y:S02]  /*92b0*/  LEA.HI.X.SX32 R9, R19, R226.reuse, 0x1, P2 ;  /* 0x000000e213097211 */ /* 0x080fe400010f0eff */
[C---:B------:R-:W-:Y:S01]  /*92c0*/  ISETP.LT.AND P2, PT, R18.reuse, UR7, !P0 ;  /* 0x0000000712007c0c */ /* 0x040fe2000c741270 */
[----:B------:R-:W-:Y:S01]  /*92d0*/  IMAD R18, R18, UR4, RZ ;  /* 0x0000000412127c24 */ /* 0x000fe2000f8e02ff */
[----:B------:R-:W-:-:S02]  /*92e0*/  LEA.HI.X.SX32 R3, R21, R226, 0x1, P5 ;  /* 0x000000e215037211 */ /* 0x000fc400028f0eff */
[----:B------:R-:W-:Y:S02]  /*92f0*/  PRMT R27, R40, 0x7771, RZ ;  /* 0x00007771281b7816 */ /* 0x000fe400000000ff */
[----:B------:R-:W-:Y:S02]  /*9300*/  LEA.HI.X.SX32 R5, R20, R226, 0x1, P6 ;  /* 0x000000e214057211 */ /* 0x000fe400030f0eff */
[----:B------:R-:W-:Y:S01]  /*9310*/  PRMT R21, R34, 0x7772, RZ ;  /* 0x0000777222157816 */ /* 0x000fe200000000ff */
[----:B------:R0:W-:Y:S01]  /*9320*/  @P4 STG.E.U8 desc[UR38][R2.64], R27 ;  /* 0x0000001b02004986 */ /* 0x0001e2000c101126 */
[C---:B--2---:R-:W-:Y:S02]  /*9330*/  IADD3 R6, P5, R18.reuse, R42, RZ ;  /* 0x0000002a12067210 */ /* 0x044fe40007fbe0ff */
[----:B------:R-:W-:Y:S01]  /*9340*/  ISETP.LT.AND P4, PT, R15, UR7, !P0 ;  /* 0x000000070f007c0c */ /* 0x000fe2000c781270 */
[----:B------:R1:W-:Y:S01]  /*9350*/  @P3 STG.E.U8 desc[UR38][R4.64], R21 ;  /* 0x0000001504003986 */ /* 0x0003e2000c101126 */
[C---:B------:R-:W-:Y:S01]  /*9360*/  ISETP.LT.AND P3, PT, R17.reuse, UR7, !P0 ;  /* 0x0000000711007c0c */ /* 0x040fe2000c761270 */
[----:B------:R-:W-:Y:S01]  /*9370*/  IMAD R17, R17, UR4, RZ ;  /* 0x0000000411117c24 */ /* 0x000fe2000f8e02ff */
[----:B------:R-:W-:Y:S01]  /*9380*/  LEA.HI.X.SX32 R7, R18, R226, 0x1, P5 ;  /* 0x000000e212077211 */ /* 0x000fe200028f0eff */
[----:B------:R2:W-:Y:S01]  /*9390*/  @P1 STG.E.U8 desc[UR38][R8.64], R25 ;  /* 0x0000001908001986 */ /* 0x0005e2000c101126 */
[C---:B------:R-:W-:Y:S01]  /*93a0*/  ISETP.LT.AND P1, PT, R16.reuse, UR7, !P0 ;  /* 0x0000000710007c0c */ /* 0x040fe2000c721270 */
[----:B------:R-:W-:Y:S01]  /*93b0*/  IMAD R16, R16, UR4, RZ ;  /* 0x0000000410107c24 */ /* 0x000fe2000f8e02ff */
[----:B------:R-:W-:Y:S01]  /*93c0*/  PRMT R19, R34, 0x7773, RZ ;  /* 0x0000777322137816 */ /* 0x000fe200000000ff */
[----:B------:R-:W-:Y:S01]  /*93d0*/  IMAD R15, R15, UR4, RZ ;  /* 0x000000040f0f7c24 */ /* 0x000fe2000f8e02ff */
[----:B0-----:R-:W-:-:S02]  /*93e0*/  IADD3 R2, P6, R17, R42, RZ ;  /* 0x0000002a11027210 */ /* 0x001fc40007fde0ff */
[----:B------:R-:W-:Y:S01]  /*93f0*/  PRMT R23, R40, 0x7773, RZ ;  /* 0x0000777328177816 */ /* 0x000fe200000000ff */
[----:B------:R0:W-:Y:S01]  /*9400*/  @P2 STG.E.U8 desc[UR38][R6.64], R19 ;  /* 0x0000001306002986 */ /* 0x0001e2000c101126 */
[C---:B-1----:R-:W-:Y:S02]  /*9410*/  IADD3 R4, P5, R16.reuse, R42, RZ ;  /* 0x0000002a10047210 */ /* 0x042fe40007fbe0ff */
[----:B------:R-:W-:Y:S02]  /*9420*/  LEA.HI.X.SX32 R3, R17, R226, 0x1, P6 ;  /* 0x000000e211037211 */ /* 0x000fe400030f0eff */
[----:B--2---:R-:W-:Y:S02]  /*9430*/  IADD3 R8, P2, R15, R42, RZ ;  /* 0x0000002a0f087210 */ /* 0x004fe40007f5e0ff */
[-C--:B------:R-:W-:Y:S01]  /*9440*/  LEA.HI.X.SX32 R5, R16, R226.reuse, 0x1, P5 ;  /* 0x000000e210057211 */ /* 0x080fe200028f0eff */
[----:B------:R1:W-:Y:S01]  /*9450*/  @P3 STG.E.U8 desc[UR38][R2.64], R23 ;  /* 0x0000001702003986 */ /* 0x0003e2000c101126 */
[----:B------:R-:W-:Y:S01]  /*9460*/  PRMT R17, R35, 0x7770, RZ ;  /* 0x0000777023117816 */ /* 0x000fe200000000ff */
[----:B------:R-:W-:Y:S01]  /*9470*/  IMAD R16, R13, UR4, RZ ;  /* 0x000000040d107c24 */ /* 0x000fe2000f8e02ff */
[----:B------:R-:W-:Y:S01]  /*9480*/  LEA.HI.X.SX32 R9, R15, R226, 0x1, P2 ;  /* 0x000000e20f097211 */ /* 0x000fe200010f0eff */
[----:B0-----:R-:W-:Y:S01]  /*9490*/  IMAD R7, R10, UR4, RZ ;  /* 0x000000040a077c24 */ /* 0x001fe2000f8e02ff */
[----:B------:R-:W-:Y:S01]  /*94a0*/  PRMT R21, R41, 0x7770, RZ ;  /* 0x0000777029157816 */ /* 0x000fe200000000ff */
[----:B------:R0:W-:Y:S01]  /*94b0*/  @P1 STG.E.U8 desc[UR38][R4.64], R17 ;  /* 0x0000001104001986 */ /* 0x0001e2000c101126 */
[C---:B------:R-:W-:Y:S01]  /*94c0*/  ISETP.LT.AND P5, PT, R14.reuse, UR7, !P0 ;  /* 0x000000070e007c0c */ /* 0x040fe2000c7a1270 */
[----:B------:R-:W-:Y:S01]  /*94d0*/  IMAD R14, R14, UR4, RZ ;  /* 0x000000040e0e7c24 */ /* 0x000fe2000f8e02ff */
[-C--:B------:R-:W-:Y:S01]  /*94e0*/  IADD3 R6, P2, R7, R42.reuse, RZ ;  /* 0x0000002a07067210 */ /* 0x080fe20007f5e0ff */
[----:B------:R2:W-:Y:S01]  /*94f0*/  @P4 STG.E.U8 desc[UR38][R8.64], R21 ;  /* 0x0000001508004986 */ /* 0x0005e2000c101126 */
[C---:B------:R-:W-:Y:S01]  /*9500*/  ISETP.LT.AND P4, PT, R12.reuse, UR7, !P0 ;  /* 0x000000070c007c0c */ /* 0x040fe2000c781270 */
[----:B------:R-:W-:Y:S01]  /*9510*/  IMAD R12, R12, UR4, RZ ;  /* 0x000000040c0c7c24 */ /* 0x000fe2000f8e02ff */
[----:B-1----:R-:W-:Y:S01]  /*9520*/  IADD3 R2, P6, R14, R42, RZ ;  /* 0x0000002a0e027210 */ /* 0x002fe20007fde0ff */
[----:B------:R-:W-:Y:S01]  /*9530*/  IMAD R15, R11, UR4, RZ ;  /* 0x000000040b0f7c24 */ /* 0x000fe2000f8e02ff */
[----:B------:R-:W-:-:S02]  /*9540*/  ISETP.LT.AND P3, PT, R10, UR7, !P0 ;  /* 0x000000070a007c0c */ /* 0x000fc4000c761270 */
[----:B------:R-:W-:Y:S01]  /*9550*/  LEA.HI.X.SX32 R3, R14, R226, 0x1, P6 ;  /* 0x000000e20e037211 */ /* 0x000fe200030f0eff */
[----:B0-----:R-:W-:Y:S01]  /*9560*/  IMAD R17, R0, UR4, RZ ;  /* 0x0000000400117c24 */ /* 0x001fe2000f8e02ff */
[C---:B------:R-:W-:Y:S02]  /*9570*/  IADD3 R4, P1, R12.reuse, R42, RZ ;  /* 0x0000002a0c047210 */ /* 0x040fe40007f3e0ff */
[-C--:B------:R-:W-:Y:S02]  /*9580*/  LEA.HI.X.SX32 R7, R7, R226.reuse, 0x1, P2 ;  /* 0x000000e207077211 */ /* 0x080fe400010f0eff */
[----:B------:R-:W-:Y:S02]  /*9590*/  LEA.HI.X.SX32 R5, R12, R226, 0x1, P1 ;  /* 0x000000e20c057211 */ /* 0x000fe400008f0eff */
[-C--:B------:R-:W-:Y:S02]  /*95a0*/  IADD3 R10, P1, R16, R42.reuse, RZ ;  /* 0x0000002a100a7210 */ /* 0x080fe40007f3e0ff */
[----:B--2---:R-:W-:-:S02]  /*95b0*/  IADD3 R8, P6, R15, R42, RZ ;  /* 0x0000002a0f087210 */ /* 0x004fc40007fde0ff */
[----:B------:R-:W-:Y:S02]  /*95c0*/  ISETP.LT.AND P2, PT, R11, UR7, !P0 ;  /* 0x000000070b007c0c */ /* 0x000fe4000c741270 */
[-C--:B------:R-:W-:Y:S02]  /*95d0*/  LEA.HI.X.SX32 R11, R16, R226.reuse, 0x1, P1 ;  /* 0x000000e2100b7211 */ /* 0x080fe400008f0eff */
[----:B------:R-:W-:Y:S02]  /*95e0*/  ISETP.LT.AND P1, PT, R13, UR7, !P0 ;  /* 0x000000070d007c0c */ /* 0x000fe4000c721270 */
[----:B------:R-:W-:Y:S02]  /*95f0*/  LEA.HI.X.SX32 R9, R15, R226, 0x1, P6 ;  /* 0x000000e20f097211 */ /* 0x000fe400030f0eff */
[----:B------:R-:W-:Y:S02]  /*9600*/  ISETP.LT.AND P0, PT, R0, UR7, !P0 ;  /* 0x0000000700007c0c */ /* 0x000fe4000c701270 */
[----:B------:R-:W-:-:S02]  /*9610*/  IADD3 R12, P6, R17, R42, RZ ;  /* 0x0000002a110c7210 */ /* 0x000fc40007fde0ff */
[----:B------:R-:W-:Y:S02]  /*9620*/  PRMT R19, R35, 0x7771, RZ ;  /* 0x0000777123137816 */ /* 0x000fe400000000ff */
[----:B------:R-:W-:Y:S02]  /*9630*/  PRMT R21, R41, 0x7771, RZ ;  /* 0x0000777129157816 */ /* 0x000fe400000000ff */
[----:B------:R-:W-:Y:S01]  /*9640*/  LEA.HI.X.SX32 R13, R17, R226, 0x1, P6 ;  /* 0x000000e2110d7211 */ /* 0x000fe200030f0eff */
[----:B------:R0:W-:Y:S01]  /*9650*/  @P5 STG.E.U8 desc[UR38][R2.64], R19 ;  /* 0x0000001302005986 */ /* 0x0001e2000c101126 */
[----:B------:R-:W-:Y:S02]  /*9660*/  PRMT R15, R35, 0x7772, RZ ;  /* 0x00007772230f7816 */ /* 0x000fe400000000ff */
[----:B------:R-:W-:Y:S01]  /*9670*/  PRMT R17, R41, 0x7772, RZ ;  /* 0x0000777229117816 */ /* 0x000fe200000000ff */
[----:B------:R0:W-:Y:S01]  /*9680*/  @P4 STG.E.U8 desc[UR38][R4.64], R21 ;  /* 0x0000001504004986 */ /* 0x0001e2000c101126 */
[----:B------:R-:W-:-:S02]  /*9690*/  PRMT R35, R35, 0x7773, RZ ;  /* 0x0000777323237816 */ /* 0x000fc400000000ff */
[----:B------:R-:W-:Y:S01]  /*96a0*/  PRMT R41, R41, 0x7773, RZ ;  /* 0x0000777329297816 */ /* 0x000fe200000000ff */
[----:B------:R0:W-:Y:S04]  /*96b0*/  @P3 STG.E.U8 desc[UR38][R6.64], R15 ;  /* 0x0000000f06003986 */ /* 0x0001e8000c101126 */
[----:B------:R0:W-:Y:S04]  /*96c0*/  @P2 STG.E.U8 desc[UR38][R8.64], R17 ;  /* 0x0000001108002986 */ /* 0x0001e8000c101126 */
[----:B------:R0:W-:Y:S01]  /*96d0*/  @P1 STG.E.U8 desc[UR38][R10.64], R35 ;  /* 0x000000230a001986 */ /* 0x0001e2000c101126 */
[----:B------:R-:W-:Y:S05]  /*96e0*/  @!P0 EXIT ;  /* 0x000000000000894d */ /* 0x000fea0003800000 */
[----:B------:R-:W-:Y:S01]  /*96f0*/  STG.E.U8 desc[UR38][R12.64], R41 ;  /* 0x000000290c007986 */ /* 0x000fe2000c101126 */
[----:B------:R-:W-:Y:S05]  /*9700*/  EXIT ;  /* 0x000000000000794d */ /* 0x000fea0003800000 */
.L_x_3:
[----:B------:R-:W-:-:S00]  /*9710*/  BRA `(.L_x_3) ;  /* 0xfffffffc00fc7947 */ /* 0x000fc0000383ffff */
[----:B------:R-:W-:-:S00]  /*9720*/  NOP ;  /* 0x0000000000007918 */ /* 0x000fc00000000000 */
        /* <DEDUP_REMOVED lines=13> */
.L_x_4:


//--------------------- .nv.shared.matmul_kernel  --------------------------
	.section	.nv.shared.matmul_kernel,"aw",@nobits
	.sectionflags	@""
	.align	16
	.zero		1024


//--------------------- .nv.shared.reserved.0     --------------------------
	.section	.nv.shared.reserved.0,"aw",@nobits
	.weak		__nv_reservedSMEM_offset_0_alias
	.size		__nv_reservedSMEM_offset_0_alias, 0, 0
	.other		__nv_reservedSMEM_offset_0_alias,@"STO_CUDA_RESERVED_SHARED STV_DEFAULT"
__nv_reservedSMEM_offset_0_alias:
	.zero		0


//--------------------- .nv.constant0.matmul_kernel --------------------------
	.section	.nv.constant0.matmul_kernel,"a",@progbits
	.sectionflags	@""
	.align	4
.nv.constant0.matmul_kernel:
	.zero		608


//--------------------- SYMBOLS --------------------------

	.type		.nv.reservedSmem.offset0,@object
	.size		.nv.reservedSmem.offset0,0x4
